	.target	sm_100a

	.elftype	@"ET_EXEC"


//--------------------- .note.nv.tkinfo           --------------------------
	.section	.note.nv.tkinfo,"",@"SHT_NOTE"
	.sectionflags	@"SHF_NOTE_NV_TKINFO"
	.tkinfo
        /*0018*/ 	.word	0x00000002
        /*0030*/ 	.string	""
        /*0030*/ 	.string	"ptxas"
        /*0030*/ 	.string	"Cuda compilation tools, release 13.0, V13.0.88"
        /*0030*/ 	.string	"Build cuda_13.0.r13.0/compiler.36424714_0"
        /*0030*/ 	.string	"-arch sm_100a -m 64 "



//--------------------- .note.nv.cuinfo           --------------------------
	.section	.note.nv.cuinfo,"",@"SHT_NOTE"
	.sectionflags	@"SHF_NOTE_NV_CUINFO"
        /*0018*/ 	.short	0x0002
        /*001a*/ 	.short	0x0064
        /*001c*/ 	.short	0x0082
	.zero		2


//--------------------- .nv.info                  --------------------------
	.section	.nv.info,"",@"SHT_CUDA_INFO"
	.align	4


	//----- nvinfo : EIATTR_REGCOUNT
	.align		4
        /*0000*/ 	.byte	0x04, 0x2f
        /*0002*/ 	.short	(.L_12 - .L_11)
	.align		4
.L_11:
        /*0004*/ 	.word	index@(_ZN7cutlass13device_kernelIN5flash11enable_sm90INS1_16FlashAttnFwdSm90INS1_25CollectiveMainloopFwdSm90ILi2EN4cute5tupleIJNS5_1CILi1EEES8_S8_EEENS6_IJNS7_ILi192EEENS7_ILi160EEENS7_ILi64EEEEEELi64ENS_12float_e4m3_tEfNS_4arch4Sm90ELb1ELb0ELb1ELb1ELb0ELb1ELb0ELb1ELb1ELb1ELb0ELb0EEENS1_21CollectiveEpilogueFwdINS6_IJSA_SC_SB_EEES9_NS_10bfloat16_tESG_Li384ELb1ELb1ELb0ELb1EEENS1_36VarlenDynamicPersistentTileSchedulerILi192ELi160ELi384ELi128ELb0ELb1ELb1ELb1ELb1ELb1EEEEEEEEEvNT_6ParamsE)
        /*0008*/ 	.word	0x00000004


	//----- nvinfo : EIATTR_FRAME_SIZE
	.align		4
.L_12:
        /*000c*/ 	.byte	0x04, 0x11
        /*000e*/ 	.short	(.L_14 - .L_13)
	.align		4
.L_13:
        /*0010*/ 	.word	index@(_ZN7cutlass13device_kernelIN5flash11enable_sm90INS1_16FlashAttnFwdSm90INS1_25CollectiveMainloopFwdSm90ILi2EN4cute5tupleIJNS5_1CILi1EEES8_S8_EEENS6_IJNS7_ILi192EEENS7_ILi160EEENS7_ILi64EEEEEELi64ENS_12float_e4m3_tEfNS_4arch4Sm90ELb1ELb0ELb1ELb1ELb0ELb1ELb0ELb1ELb1ELb1ELb0ELb0EEENS1_21CollectiveEpilogueFwdINS6_IJSA_SC_SB_EEES9_NS_10bfloat16_tESG_Li384ELb1ELb1ELb0ELb1EEENS1_36VarlenDynamicPersistentTileSchedulerILi192ELi160ELi384ELi128ELb0ELb1ELb1ELb1ELb1ELb1EEEEEEEEEvNT_6ParamsE)
        /*0014*/ 	.word	0x00000000


	//----- nvinfo : EIATTR_REGCOUNT
	.align		4
.L_14:
        /*0018*/ 	.byte	0x04, 0x2f
        /*001a*/ 	.short	(.L_16 - .L_15)
	.align		4
.L_15:
        /*001c*/ 	.word	index@(_ZN7cutlass13device_kernelIN5flash11enable_sm90INS1_16FlashAttnFwdSm90INS1_25CollectiveMainloopFwdSm90ILi2EN4cute5tupleIJNS5_1CILi1EEES8_S8_EEENS6_IJNS7_ILi192EEENS7_ILi160EEENS7_ILi64EEEEEELi64ENS_12float_e4m3_tEfNS_4arch4Sm90ELb1ELb0ELb1ELb1ELb0ELb0ELb0ELb1ELb1ELb1ELb0ELb0EEENS1_21CollectiveEpilogueFwdINS6_IJSA_SC_SB_EEES9_NS_10bfloat16_tESG_Li384ELb1ELb1ELb0ELb1EEENS1_36VarlenDynamicPersistentTileSchedulerILi192ELi160ELi384ELi128ELb0ELb1ELb1ELb1ELb1ELb1EEEEEEEEEvNT_6ParamsE)
        /*0020*/ 	.word	0x00000004


	//----- nvinfo : EIATTR_FRAME_SIZE
	.align		4
.L_16:
        /*0024*/ 	.byte	0x04, 0x11
        /*0026*/ 	.short	(.L_18 - .L_17)
	.align		4
.L_17:
        /*0028*/ 	.word	index@(_ZN7cutlass13device_kernelIN5flash11enable_sm90INS1_16FlashAttnFwdSm90INS1_25CollectiveMainloopFwdSm90ILi2EN4cute5tupleIJNS5_1CILi1EEES8_S8_EEENS6_IJNS7_ILi192EEENS7_ILi160EEENS7_ILi64EEEEEELi64ENS_12float_e4m3_tEfNS_4arch4Sm90ELb1ELb0ELb1ELb1ELb0ELb0ELb0ELb1ELb1ELb1ELb0ELb0EEENS1_21CollectiveEpilogueFwdINS6_IJSA_SC_SB_EEES9_NS_10bfloat16_tESG_Li384ELb1ELb1ELb0ELb1EEENS1_36VarlenDynamicPersistentTileSchedulerILi192ELi160ELi384ELi128ELb0ELb1ELb1ELb1ELb1ELb1EEEEEEEEEvNT_6ParamsE)
        /*002c*/ 	.word	0x00000000


	//----- nvinfo : EIATTR_REGCOUNT
	.align		4
.L_18:
        /*0030*/ 	.byte	0x04, 0x2f
        /*0032*/ 	.short	(.L_20 - .L_19)
	.align		4
.L_19:
        /*0034*/ 	.word	index@(_ZN7cutlass13device_kernelIN5flash11enable_sm90INS1_16FlashAttnFwdSm90INS1_25CollectiveMainloopFwdSm90ILi2EN4cute5tupleIJNS5_1CILi1EEES8_S8_EEENS6_IJNS7_ILi192EEENS7_ILi160EEENS7_ILi64EEEEEELi64ENS_12float_e4m3_tEfNS_4arch4Sm90ELb1ELb0ELb1ELb0ELb0ELb0ELb0ELb1ELb1ELb1ELb0ELb0EEENS1_21CollectiveEpilogueFwdINS6_IJSA_SC_SB_EEES9_NS_10bfloat16_tESG_Li384ELb0ELb1ELb0ELb1EEENS1_30DynamicPersistentTileSchedulerILi384ELi128ELb0ELb1ELb1EEEEEEEEEvNT_6ParamsE)
        /*0038*/ 	.word	0x00000004


	//----- nvinfo : EIATTR_FRAME_SIZE
	.align		4
.L_20:
        /*003c*/ 	.byte	0x04, 0x11
        /*003e*/ 	.short	(.L_22 - .L_21)
	.align		4
.L_21:
        /*0040*/ 	.word	index@(_ZN7cutlass13device_kernelIN5flash11enable_sm90INS1_16FlashAttnFwdSm90INS1_25CollectiveMainloopFwdSm90ILi2EN4cute5tupleIJNS5_1CILi1EEES8_S8_EEENS6_IJNS7_ILi192EEENS7_ILi160EEENS7_ILi64EEEEEELi64ENS_12float_e4m3_tEfNS_4arch4Sm90ELb1ELb0ELb1ELb0ELb0ELb0ELb0ELb1ELb1ELb1ELb0ELb0EEENS1_21CollectiveEpilogueFwdINS6_IJSA_SC_SB_EEES9_NS_10bfloat16_tESG_Li384ELb0ELb1ELb0ELb1EEENS1_30DynamicPersistentTileSchedulerILi384ELi128ELb0ELb1ELb1EEEEEEEEEvNT_6ParamsE)
        /*0044*/ 	.word	0x00000000


	//----- nvinfo : EIATTR_REGCOUNT
	.align		4
.L_22:
        /*0048*/ 	.byte	0x04, 0x2f
        /*004a*/ 	.short	(.L_24 - .L_23)
	.align		4
.L_23:
        /*004c*/ 	.word	index@(_ZN7cutlass13device_kernelIN5flash11enable_sm90INS1_16FlashAttnFwdSm90INS1_25CollectiveMainloopFwdSm90ILi2EN4cute5tupleIJNS5_1CILi1EEES8_S8_EEENS6_IJNS7_ILi192EEENS7_ILi160EEENS7_ILi64EEEEEELi64ENS_12float_e4m3_tEfNS_4arch4Sm90ELb0ELb1ELb1ELb1ELb0ELb1ELb0ELb1ELb1ELb1ELb0ELb0EEENS1_21CollectiveEpilogueFwdINS6_IJSA_SC_SB_EEES9_NS_10bfloat16_tESG_Li384ELb1ELb1ELb0ELb1EEENS1_36VarlenDynamicPersistentTileSchedulerILi192ELi160ELi384ELi128ELb0ELb1ELb1ELb1ELb0ELb1EEEEEEEEEvNT_6ParamsE)
        /*0050*/ 	.word	0x00000004


	//----- nvinfo : EIATTR_FRAME_SIZE
	.align		4
.L_24:
        /*0054*/ 	.byte	0x04, 0x11
        /*0056*/ 	.short	(.L_26 - .L_25)
	.align		4
.L_25:
        /*0058*/ 	.word	index@(_ZN7cutlass13device_kernelIN5flash11enable_sm90INS1_16FlashAttnFwdSm90INS1_25CollectiveMainloopFwdSm90ILi2EN4cute5tupleIJNS5_1CILi1EEES8_S8_EEENS6_IJNS7_ILi192EEENS7_ILi160EEENS7_ILi64EEEEEELi64ENS_12float_e4m3_tEfNS_4arch4Sm90ELb0ELb1ELb1ELb1ELb0ELb1ELb0ELb1ELb1ELb1ELb0ELb0EEENS1_21CollectiveEpilogueFwdINS6_IJSA_SC_SB_EEES9_NS_10bfloat16_tESG_Li384ELb1ELb1ELb0ELb1EEENS1_36VarlenDynamicPersistentTileSchedulerILi192ELi160ELi384ELi128ELb0ELb1ELb1ELb1ELb0ELb1EEEEEEEEEvNT_6ParamsE)
        /*005c*/ 	.word	0x00000000


	//----- nvinfo : EIATTR_REGCOUNT
	.align		4
.L_26:
        /*0060*/ 	.byte	0x04, 0x2f
        /*0062*/ 	.short	(.L_28 - .L_27)
	.align		4
.L_27:
        /*0064*/ 	.word	index@(_ZN7cutlass13device_kernelIN5flash11enable_sm90INS1_16FlashAttnFwdSm90INS1_25CollectiveMainloopFwdSm90ILi2EN4cute5tupleIJNS5_1CILi1EEES8_S8_EEENS6_IJNS7_ILi192EEENS7_ILi160EEENS7_ILi64EEEEEELi64ENS_12float_e4m3_tEfNS_4arch4Sm90ELb0ELb1ELb1ELb1ELb0ELb0ELb0ELb1ELb1ELb1ELb0ELb0EEENS1_21CollectiveEpilogueFwdINS6_IJSA_SC_SB_EEES9_NS_10bfloat16_tESG_Li384ELb1ELb1ELb0ELb1EEENS1_36VarlenDynamicPersistentTileSchedulerILi192ELi160ELi384ELi128ELb0ELb1ELb1ELb1ELb0ELb1EEEEEEEEEvNT_6ParamsE)
        /*0068*/ 	.word	0x00000004


	//----- nvinfo : EIATTR_FRAME_SIZE
	.align		4
.L_28:
        /*006c*/ 	.byte	0x04, 0x11
        /*006e*/ 	.short	(.L_30 - .L_29)
	.align		4
.L_29:
        /*0070*/ 	.word	index@(_ZN7cutlass13device_kernelIN5flash11enable_sm90INS1_16FlashAttnFwdSm90INS1_25CollectiveMainloopFwdSm90ILi2EN4cute5tupleIJNS5_1CILi1EEES8_S8_EEENS6_IJNS7_ILi192EEENS7_ILi160EEENS7_ILi64EEEEEELi64ENS_12float_e4m3_tEfNS_4arch4Sm90ELb0ELb1ELb1ELb1ELb0ELb0ELb0ELb1ELb1ELb1ELb0ELb0EEENS1_21CollectiveEpilogueFwdINS6_IJSA_SC_SB_EEES9_NS_10bfloat16_tESG_Li384ELb1ELb1ELb0ELb1EEENS1_36VarlenDynamicPersistentTileSchedulerILi192ELi160ELi384ELi128ELb0ELb1ELb1ELb1ELb0ELb1EEEEEEEEEvNT_6ParamsE)
        /*0074*/ 	.word	0x00000000


	//----- nvinfo : EIATTR_REGCOUNT
	.align		4
.L_30:
        /*0078*/ 	.byte	0x04, 0x2f
        /*007a*/ 	.short	(.L_32 - .L_31)
	.align		4
.L_31:
        /*007c*/ 	.word	index@(_ZN7cutlass13device_kernelIN5flash11enable_sm90INS1_16FlashAttnFwdSm90INS1_25CollectiveMainloopFwdSm90ILi2EN4cute5tupleIJNS5_1CILi1EEES8_S8_EEENS6_IJNS7_ILi192EEENS7_ILi160EEENS7_ILi64EEEEEELi64ENS_12float_e4m3_tEfNS_4arch4Sm90ELb0ELb1ELb1ELb0ELb0ELb0ELb0ELb1ELb1ELb1ELb0ELb0EEENS1_21CollectiveEpilogueFwdINS6_IJSA_SC_SB_EEES9_NS_10bfloat16_tESG_Li384ELb0ELb1ELb0ELb1EEENS1_30DynamicPersistentTileSchedulerILi384ELi128ELb0ELb1ELb1EEEEEEEEEvNT_6ParamsE)
        /*0080*/ 	.word	0x00000004


	//----- nvinfo : EIATTR_FRAME_SIZE
	.align		4
.L_32:
        /*0084*/ 	.byte	0x04, 0x11
        /*0086*/ 	.short	(.L_34 - .L_33)
	.align		4
.L_33:
        /*0088*/ 	.word	index@(_ZN7cutlass13device_kernelIN5flash11enable_sm90INS1_16FlashAttnFwdSm90INS1_25CollectiveMainloopFwdSm90ILi2EN4cute5tupleIJNS5_1CILi1EEES8_S8_EEENS6_IJNS7_ILi192EEENS7_ILi160EEENS7_ILi64EEEEEELi64ENS_12float_e4m3_tEfNS_4arch4Sm90ELb0ELb1ELb1ELb0ELb0ELb0ELb0ELb1ELb1ELb1ELb0ELb0EEENS1_21CollectiveEpilogueFwdINS6_IJSA_SC_SB_EEES9_NS_10bfloat16_tESG_Li384ELb0ELb1ELb0ELb1EEENS1_30DynamicPersistentTileSchedulerILi384ELi128ELb0ELb1ELb1EEEEEEEEEvNT_6ParamsE)
        /*008c*/ 	.word	0x00000000


	//----- nvinfo : EIATTR_REGCOUNT
	.align		4
.L_34:
        /*0090*/ 	.byte	0x04, 0x2f
        /*0092*/ 	.short	(.L_36 - .L_35)
	.align		4
.L_35:
        /*0094*/ 	.word	index@(_ZN7cutlass13device_kernelIN5flash11enable_sm90INS1_16FlashAttnFwdSm90INS1_25CollectiveMainloopFwdSm90ILi2EN4cute5tupleIJNS5_1CILi1EEES8_S8_EEENS6_IJNS7_ILi192EEENS7_ILi160EEENS7_ILi64EEEEEELi64ENS_12float_e4m3_tEfNS_4arch4Sm90ELb0ELb0ELb1ELb1ELb0ELb1ELb0ELb1ELb1ELb1ELb0ELb0EEENS1_21CollectiveEpilogueFwdINS6_IJSA_SC_SB_EEES9_NS_10bfloat16_tESG_Li384ELb1ELb1ELb0ELb1EEENS1_36VarlenDynamicPersistentTileSchedulerILi192ELi160ELi384ELi128ELb0ELb1ELb1ELb0ELb1ELb1EEEEEEEEEvNT_6ParamsE)
        /*0098*/ 	.word	0x00000004


	//----- nvinfo : EIATTR_FRAME_SIZE
	.align		4
.L_36:
        /*009c*/ 	.byte	0x04, 0x11
        /*009e*/ 	.short	(.L_38 - .L_37)
	.align		4
.L_37:
        /*00a0*/ 	.word	index@(_ZN7cutlass13device_kernelIN5flash11enable_sm90INS1_16FlashAttnFwdSm90INS1_25CollectiveMainloopFwdSm90ILi2EN4cute5tupleIJNS5_1CILi1EEES8_S8_EEENS6_IJNS7_ILi192EEENS7_ILi160EEENS7_ILi64EEEEEELi64ENS_12float_e4m3_tEfNS_4arch4Sm90ELb0ELb0ELb1ELb1ELb0ELb1ELb0ELb1ELb1ELb1ELb0ELb0EEENS1_21CollectiveEpilogueFwdINS6_IJSA_SC_SB_EEES9_NS_10bfloat16_tESG_Li384ELb1ELb1ELb0ELb1EEENS1_36VarlenDynamicPersistentTileSchedulerILi192ELi160ELi384ELi128ELb0ELb1ELb1ELb0ELb1ELb1EEEEEEEEEvNT_6ParamsE)
        /*00a4*/ 	.word	0x00000000


	//----- nvinfo : EIATTR_REGCOUNT
	.align		4
.L_38:
        /*00a8*/ 	.byte	0x04, 0x2f
        /*00aa*/ 	.short	(.L_40 - .L_39)
	.align		4
.L_39:
        /*00ac*/ 	.word	index@(_ZN7cutlass13device_kernelIN5flash11enable_sm90INS1_16FlashAttnFwdSm90INS1_25CollectiveMainloopFwdSm90ILi2EN4cute5tupleIJNS5_1CILi1EEES8_S8_EEENS6_IJNS7_ILi192EEENS7_ILi160EEENS7_ILi64EEEEEELi64ENS_12float_e4m3_tEfNS_4arch4Sm90ELb0ELb0ELb1ELb1ELb0ELb0ELb0ELb1ELb1ELb1ELb0ELb0EEENS1_21CollectiveEpilogueFwdINS6_IJSA_SC_SB_EEES9_NS_10bfloat16_tESG_Li384ELb1ELb1ELb0ELb1EEENS1_36VarlenDynamicPersistentTileSchedulerILi192ELi160ELi384ELi128ELb0ELb1ELb1ELb0ELb1ELb1EEEEEEEEEvNT_6ParamsE)
        /*00b0*/ 	.word	0x00000004


	//----- nvinfo : EIATTR_FRAME_SIZE
	.align		4
.L_40:
        /*00b4*/ 	.byte	0x04, 0x11
        /*00b6*/ 	.short	(.L_42 - .L_41)
	.align		4
.L_41:
        /*00b8*/ 	.word	index@(_ZN7cutlass13device_kernelIN5flash11enable_sm90INS1_16FlashAttnFwdSm90INS1_25CollectiveMainloopFwdSm90ILi2EN4cute5tupleIJNS5_1CILi1EEES8_S8_EEENS6_IJNS7_ILi192EEENS7_ILi160EEENS7_ILi64EEEEEELi64ENS_12float_e4m3_tEfNS_4arch4Sm90ELb0ELb0ELb1ELb1ELb0ELb0ELb0ELb1ELb1ELb1ELb0ELb0EEENS1_21CollectiveEpilogueFwdINS6_IJSA_SC_SB_EEES9_NS_10bfloat16_tESG_Li384ELb1ELb1ELb0ELb1EEENS1_36VarlenDynamicPersistentTileSchedulerILi192ELi160ELi384ELi128ELb0ELb1ELb1ELb0ELb1ELb1EEEEEEEEEvNT_6ParamsE)
        /*00bc*/ 	.word	0x00000000


	//----- nvinfo : EIATTR_REGCOUNT
	.align		4
.L_42:
        /*00c0*/ 	.byte	0x04, 0x2f
        /*00c2*/ 	.short	(.L_44 - .L_43)
	.align		4
.L_43:
        /*00c4*/ 	.word	index@(_ZN7cutlass13device_kernelIN5flash11enable_sm90INS1_16FlashAttnFwdSm90INS1_25CollectiveMainloopFwdSm90ILi2EN4cute5tupleIJNS5_1CILi1EEES8_S8_EEENS6_IJNS7_ILi192EEENS7_ILi160EEENS7_ILi64EEEEEELi64ENS_12float_e4m3_tEfNS_4arch4Sm90ELb0ELb0ELb1ELb0ELb0ELb0ELb0ELb1ELb1ELb1ELb0ELb0EEENS1_21CollectiveEpilogueFwdINS6_IJSA_SC_SB_EEES9_NS_10bfloat16_tESG_Li384ELb0ELb1ELb0ELb1EEENS1_29StaticPersistentTileSchedulerILb0EEEEEEEEEvNT_6ParamsE)
        /*00c8*/ 	.word	0x00000004


	//----- nvinfo : EIATTR_FRAME_SIZE
	.align		4
.L_44:
        /*00cc*/ 	.byte	0x04, 0x11
        /*00ce*/ 	.short	(.L_46 - .L_45)
	.align		4
.L_45:
        /*00d0*/ 	.word	index@(_ZN7cutlass13device_kernelIN5flash11enable_sm90INS1_16FlashAttnFwdSm90INS1_25CollectiveMainloopFwdSm90ILi2EN4cute5tupleIJNS5_1CILi1EEES8_S8_EEENS6_IJNS7_ILi192EEENS7_ILi160EEENS7_ILi64EEEEEELi64ENS_12float_e4m3_tEfNS_4arch4Sm90ELb0ELb0ELb1ELb0ELb0ELb0ELb0ELb1ELb1ELb1ELb0ELb0EEENS1_21CollectiveEpilogueFwdINS6_IJSA_SC_SB_EEES9_NS_10bfloat16_tESG_Li384ELb0ELb1ELb0ELb1EEENS1_29StaticPersistentTileSchedulerILb0EEEEEEEEEvNT_6ParamsE)
        /*00d4*/ 	.word	0x00000000


	//----- nvinfo : EIATTR_MIN_STACK_SIZE
	.align		4
.L_46:
        /*00d8*/ 	.byte	0x04, 0x12
        /*00da*/ 	.short	(.L_48 - .L_47)
	.align		4
.L_47:
        /*00dc*/ 	.word	index@(_ZN7cutlass13device_kernelIN5flash11enable_sm90INS1_16FlashAttnFwdSm90INS1_25CollectiveMainloopFwdSm90ILi2EN4cute5tupleIJNS5_1CILi1EEES8_S8_EEENS6_IJNS7_ILi192EEENS7_ILi160EEENS7_ILi64EEEEEELi64ENS_12float_e4m3_tEfNS_4arch4Sm90ELb0ELb0ELb1ELb0ELb0ELb0ELb0ELb1ELb1ELb1ELb0ELb0EEENS1_21CollectiveEpilogueFwdINS6_IJSA_SC_SB_EEES9_NS_10bfloat16_tESG_Li384ELb0ELb1ELb0ELb1EEENS1_29StaticPersistentTileSchedulerILb0EEEEEEEEEvNT_6ParamsE)
        /*00e0*/ 	.word	0x00000000


	//----- nvinfo : EIATTR_MIN_STACK_SIZE
	.align		4
.L_48:
        /*00e4*/ 	.byte	0x04, 0x12
        /*00e6*/ 	.short	(.L_50 - .L_49)
	.align		4
.L_49:
        /*00e8*/ 	.word	index@(_ZN7cutlass13device_kernelIN5flash11enable_sm90INS1_16FlashAttnFwdSm90INS1_25CollectiveMainloopFwdSm90ILi2EN4cute5tupleIJNS5_1CILi1EEES8_S8_EEENS6_IJNS7_ILi192EEENS7_ILi160EEENS7_ILi64EEEEEELi64ENS_12float_e4m3_tEfNS_4arch4Sm90ELb0ELb0ELb1ELb1ELb0ELb0ELb0ELb1ELb1ELb1ELb0ELb0EEENS1_21CollectiveEpilogueFwdINS6_IJSA_SC_SB_EEES9_NS_10bfloat16_tESG_Li384ELb1ELb1ELb0ELb1EEENS1_36VarlenDynamicPersistentTileSchedulerILi192ELi160ELi384ELi128ELb0ELb1ELb1ELb0ELb1ELb1EEEEEEEEEvNT_6ParamsE)
        /*00ec*/ 	.word	0x00000000


	//----- nvinfo : EIATTR_MIN_STACK_SIZE
	.align		4
.L_50:
        /*00f0*/ 	.byte	0x04, 0x12
        /*00f2*/ 	.short	(.L_52 - .L_51)
	.align		4
.L_51:
        /*00f4*/ 	.word	index@(_ZN7cutlass13device_kernelIN5flash11enable_sm90INS1_16FlashAttnFwdSm90INS1_25CollectiveMainloopFwdSm90ILi2EN4cute5tupleIJNS5_1CILi1EEES8_S8_EEENS6_IJNS7_ILi192EEENS7_ILi160EEENS7_ILi64EEEEEELi64ENS_12float_e4m3_tEfNS_4arch4Sm90ELb0ELb0ELb1ELb1ELb0ELb1ELb0ELb1ELb1ELb1ELb0ELb0EEENS1_21CollectiveEpilogueFwdINS6_IJSA_SC_SB_EEES9_NS_10bfloat16_tESG_Li384ELb1ELb1ELb0ELb1EEENS1_36VarlenDynamicPersistentTileSchedulerILi192ELi160ELi384ELi128ELb0ELb1ELb1ELb0ELb1ELb1EEEEEEEEEvNT_6ParamsE)
        /*00f8*/ 	.word	0x00000000


	//----- nvinfo : EIATTR_MIN_STACK_SIZE
	.align		4
.L_52:
        /*00fc*/ 	.byte	0x04, 0x12
        /*00fe*/ 	.short	(.L_54 - .L_53)
	.align		4
.L_53:
        /*0100*/ 	.word	index@(_ZN7cutlass13device_kernelIN5flash11enable_sm90INS1_16FlashAttnFwdSm90INS1_25CollectiveMainloopFwdSm90ILi2EN4cute5tupleIJNS5_1CILi1EEES8_S8_EEENS6_IJNS7_ILi192EEENS7_ILi160EEENS7_ILi64EEEEEELi64ENS_12float_e4m3_tEfNS_4arch4Sm90ELb0ELb1ELb1ELb0ELb0ELb0ELb0ELb1ELb1ELb1ELb0ELb0EEENS1_21CollectiveEpilogueFwdINS6_IJSA_SC_SB_EEES9_NS_10bfloat16_tESG_Li384ELb0ELb1ELb0ELb1EEENS1_30DynamicPersistentTileSchedulerILi384ELi128ELb0ELb1ELb1EEEEEEEEEvNT_6ParamsE)
        /*0104*/ 	.word	0x00000000


	//----- nvinfo : EIATTR_MIN_STACK_SIZE
	.align		4
.L_54:
        /*0108*/ 	.byte	0x04, 0x12
        /*010a*/ 	.short	(.L_56 - .L_55)
	.align		4
.L_55:
        /*010c*/ 	.word	index@(_ZN7cutlass13device_kernelIN5flash11enable_sm90INS1_16FlashAttnFwdSm90INS1_25CollectiveMainloopFwdSm90ILi2EN4cute5tupleIJNS5_1CILi1EEES8_S8_EEENS6_IJNS7_ILi192EEENS7_ILi160EEENS7_ILi64EEEEEELi64ENS_12float_e4m3_tEfNS_4arch4Sm90ELb0ELb1ELb1ELb1ELb0ELb0ELb0ELb1ELb1ELb1ELb0ELb0EEENS1_21CollectiveEpilogueFwdINS6_IJSA_SC_SB_EEES9_NS_10bfloat16_tESG_Li384ELb1ELb1ELb0ELb1EEENS1_36VarlenDynamicPersistentTileSchedulerILi192ELi160ELi384ELi128ELb0ELb1ELb1ELb1ELb0ELb1EEEEEEEEEvNT_6ParamsE)
        /*0110*/ 	.word	0x00000000


	//----- nvinfo : EIATTR_MIN_STACK_SIZE
	.align		4
.L_56:
        /*0114*/ 	.byte	0x04, 0x12
        /*0116*/ 	.short	(.L_58 - .L_57)
	.align		4
.L_57:
        /*0118*/ 	.word	index@(_ZN7cutlass13device_kernelIN5flash11enable_sm90INS1_16FlashAttnFwdSm90INS1_25CollectiveMainloopFwdSm90ILi2EN4cute5tupleIJNS5_1CILi1EEES8_S8_EEENS6_IJNS7_ILi192EEENS7_ILi160EEENS7_ILi64EEEEEELi64ENS_12float_e4m3_tEfNS_4arch4Sm90ELb0ELb1ELb1ELb1ELb0ELb1ELb0ELb1ELb1ELb1ELb0ELb0EEENS1_21CollectiveEpilogueFwdINS6_IJSA_SC_SB_EEES9_NS_10bfloat16_tESG_Li384ELb1ELb1ELb0ELb1EEENS1_36VarlenDynamicPersistentTileSchedulerILi192ELi160ELi384ELi128ELb0ELb1ELb1ELb1ELb0ELb1EEEEEEEEEvNT_6ParamsE)
        /*011c*/ 	.word	0x00000000


	//----- nvinfo : EIATTR_MIN_STACK_SIZE
	.align		4
.L_58:
        /*0120*/ 	.byte	0x04, 0x12
        /*0122*/ 	.short	(.L_60 - .L_59)
	.align		4
.L_59:
        /*0124*/ 	.word	index@(_ZN7cutlass13device_kernelIN5flash11enable_sm90INS1_16FlashAttnFwdSm90INS1_25CollectiveMainloopFwdSm90ILi2EN4cute5tupleIJNS5_1CILi1EEES8_S8_EEENS6_IJNS7_ILi192EEENS7_ILi160EEENS7_ILi64EEEEEELi64ENS_12float_e4m3_tEfNS_4arch4Sm90ELb1ELb0ELb1ELb0ELb0ELb0ELb0ELb1ELb1ELb1ELb0ELb0EEENS1_21CollectiveEpilogueFwdINS6_IJSA_SC_SB_EEES9_NS_10bfloat16_tESG_Li384ELb0ELb1ELb0ELb1EEENS1_30DynamicPersistentTileSchedulerILi384ELi128ELb0ELb1ELb1EEEEEEEEEvNT_6ParamsE)
        /*0128*/ 	.word	0x00000000


	//----- nvinfo : EIATTR_MIN_STACK_SIZE
	.align		4
.L_60:
        /*012c*/ 	.byte	0x04, 0x12
        /*012e*/ 	.short	(.L_62 - .L_61)
	.align		4
.L_61:
        /*0130*/ 	.word	index@(_ZN7cutlass13device_kernelIN5flash11enable_sm90INS1_16FlashAttnFwdSm90INS1_25CollectiveMainloopFwdSm90ILi2EN4cute5tupleIJNS5_1CILi1EEES8_S8_EEENS6_IJNS7_ILi192EEENS7_ILi160EEENS7_ILi64EEEEEELi64ENS_12float_e4m3_tEfNS_4arch4Sm90ELb1ELb0ELb1ELb1ELb0ELb0ELb0ELb1ELb1ELb1ELb0ELb0EEENS1_21CollectiveEpilogueFwdINS6_IJSA_SC_SB_EEES9_NS_10bfloat16_tESG_Li384ELb1ELb1ELb0ELb1EEENS1_36VarlenDynamicPersistentTileSchedulerILi192ELi160ELi384ELi128ELb0ELb1ELb1ELb1ELb1ELb1EEEEEEEEEvNT_6ParamsE)
        /*0134*/ 	.word	0x00000000


	//----- nvinfo : EIATTR_MIN_STACK_SIZE
	.align		4
.L_62:
        /*0138*/ 	.byte	0x04, 0x12
        /*013a*/ 	.short	(.L_64 - .L_63)
	.align		4
.L_63:
        /*013c*/ 	.word	index@(_ZN7cutlass13device_kernelIN5flash11enable_sm90INS1_16FlashAttnFwdSm90INS1_25CollectiveMainloopFwdSm90ILi2EN4cute5tupleIJNS5_1CILi1EEES8_S8_EEENS6_IJNS7_ILi192EEENS7_ILi160EEENS7_ILi64EEEEEELi64ENS_12float_e4m3_tEfNS_4arch4Sm90ELb1ELb0ELb1ELb1ELb0ELb1ELb0ELb1ELb1ELb1ELb0ELb0EEENS1_21CollectiveEpilogueFwdINS6_IJSA_SC_SB_EEES9_NS_10bfloat16_tESG_Li384ELb1ELb1ELb0ELb1EEENS1_36VarlenDynamicPersistentTileSchedulerILi192ELi160ELi384ELi128ELb0ELb1ELb1ELb1ELb1ELb1EEEEEEEEEvNT_6ParamsE)
        /*0140*/ 	.word	0x00000000
.L_64:


//--------------------- .nv.compat                --------------------------
	.section	.nv.compat,"",@"SHT_CUDA_COMPAT_INFO"
	.align	4
        /*0000*/ 	.byte	0x02, 0x09, 0x01, 0x00, 0x02, 0x02, 0x01, 0x00, 0x02, 0x05, 0x05, 0x00, 0x03, 0x07, 0x01, 0x01
        /*0010*/ 	.byte	0x02, 0x03, 0x00, 0x00, 0x02, 0x06, 0x01, 0x00, 0x04, 0x0b, 0x08, 0x00, 0x09, 0x00, 0x00, 0x00
        /*0020*/ 	.byte	0x00, 0x00, 0x00, 0x00


//--------------------- .nv.info._ZN7cutlass13device_kernelIN5flash11enable_sm90INS1_16FlashAttnFwdSm90INS1_25CollectiveMainloopFwdSm90ILi2EN4cute5tupleIJNS5_1CILi1EEES8_S8_EEENS6_IJNS7_ILi192EEENS7_ILi160EEENS7_ILi64EEEEEELi64ENS_12float_e4m3_tEfNS_4arch4Sm90ELb0ELb0ELb1ELb0ELb0ELb0ELb0ELb1ELb1ELb1ELb0ELb0EEENS1_21CollectiveEpilogueFwdINS6_IJSA_SC_SB_EEES9_NS_10bfloat16_tESG_Li384ELb0ELb1ELb0ELb1EEENS1_29StaticPersistentTileSchedulerILb0EEEEEEEEEvNT_6ParamsE --------------------------
	.section	.nv.info._ZN7cutlass13device_kernelIN5flash11enable_sm90INS1_16FlashAttnFwdSm90INS1_25CollectiveMainloopFwdSm90ILi2EN4cute5tupleIJNS5_1CILi1EEES8_S8_EEENS6_IJNS7_ILi192EEENS7_ILi160EEENS7_ILi64EEEEEELi64ENS_12float_e4m3_tEfNS_4arch4Sm90ELb0ELb0ELb1ELb0ELb0ELb0ELb0ELb1ELb1ELb1ELb0ELb0EEENS1_21CollectiveEpilogueFwdINS6_IJSA_SC_SB_EEES9_NS_10bfloat16_tESG_Li384ELb0ELb1ELb0ELb1EEENS1_29StaticPersistentTileSchedulerILb0EEEEEEEEEvNT_6ParamsE,"",@"SHT_CUDA_INFO"
	.sectionflags	@""
	.align	4


	//----- nvinfo : EIATTR_CUDA_API_VERSION
	.align		4
        /*0000*/ 	.byte	0x04, 0x37
        /*0002*/ 	.short	(.L_66 - .L_65)
.L_65:
        /*0004*/ 	.word	0x00000082


	//----- nvinfo : EIATTR_KPARAM_INFO
	.align		4
.L_66:
        /*0008*/ 	.byte	0x04, 0x17
        /*000a*/ 	.short	(.L_68 - .L_67)
.L_67:
        /*000c*/ 	.word	0x00000000
        /*0010*/ 	.short	0x0000
        /*0012*/ 	.short	0x0000
        /*0014*/ 	.byte	0x00, 0xf0, 0x01, 0x28


	//----- nvinfo : EIATTR_SPARSE_MMA_MASK
	.align		4
.L_68:
        /*0018*/ 	.byte	0x03, 0x50
        /*001a*/ 	.short	0x0000


	//----- nvinfo : EIATTR_MAXREG_COUNT
	.align		4
        /*001c*/ 	.byte	0x03, 0x1b
        /*001e*/ 	.short	0x0080


	//----- nvinfo : EIATTR_MERCURY_ISA_VERSION
	.align		4
        /*0020*/ 	.byte	0x03, 0x5f
        /*0022*/ 	.short	0x0101


	//----- nvinfo : EIATTR_VRC_CTA_INIT_COUNT
	.align		4
        /*0024*/ 	.byte	0x02, 0x4a
	.zero		1
	.zero		1


	//----- nvinfo : EIATTR_EXIT_INSTR_OFFSETS
	.align		4
        /*0028*/ 	.byte	0x04, 0x1c
        /*002a*/ 	.short	(.L_70 - .L_69)


	//   ....[0]....
.L_69:
        /*002c*/ 	.word	0x00000010


	//----- nvinfo : EIATTR_MAX_THREADS
	.align		4
.L_70:
        /*0030*/ 	.byte	0x04, 0x05
        /*0032*/ 	.short	(.L_72 - .L_71)
.L_71:
        /*0034*/ 	.word	0x00000200
        /*0038*/ 	.word	0x00000001
        /*003c*/ 	.word	0x00000001


	//----- nvinfo : EIATTR_CBANK_PARAM_SIZE
	.align		4
.L_72:
        /*0040*/ 	.byte	0x03, 0x19
        /*0042*/ 	.short	0x0a00


	//----- nvinfo : EIATTR_PARAM_CBANK
	.align		4
        /*0044*/ 	.byte	0x04, 0x0a
        /*0046*/ 	.short	(.L_74 - .L_73)
	.align		4
.L_73:
        /*0048*/ 	.word	index@(.nv.constant0._ZN7cutlass13device_kernelIN5flash11enable_sm90INS1_16FlashAttnFwdSm90INS1_25CollectiveMainloopFwdSm90ILi2EN4cute5tupleIJNS5_1CILi1EEES8_S8_EEENS6_IJNS7_ILi192EEENS7_ILi160EEENS7_ILi64EEEEEELi64ENS_12float_e4m3_tEfNS_4arch4Sm90ELb0ELb0ELb1ELb0ELb0ELb0ELb0ELb1ELb1ELb1ELb0ELb0EEENS1_21CollectiveEpilogueFwdINS6_IJSA_SC_SB_EEES9_NS_10bfloat16_tESG_Li384ELb0ELb1ELb0ELb1EEENS1_29StaticPersistentTileSchedulerILb0EEEEEEEEEvNT_6ParamsE)
        /*004c*/ 	.short	0x0380
        /*004e*/ 	.short	0x0a00


	//----- nvinfo : EIATTR_SW_WAR
	.align		4
.L_74:
        /*0050*/ 	.byte	0x04, 0x36
        /*0052*/ 	.short	(.L_76 - .L_75)
.L_75:
        /*0054*/ 	.word	0x00000008
.L_76:


//--------------------- .nv.info._ZN7cutlass13device_kernelIN5flash11enable_sm90INS1_16FlashAttnFwdSm90INS1_25CollectiveMainloopFwdSm90ILi2EN4cute5tupleIJNS5_1CILi1EEES8_S8_EEENS6_IJNS7_ILi192EEENS7_ILi160EEENS7_ILi64EEEEEELi64ENS_12float_e4m3_tEfNS_4arch4Sm90ELb0ELb0ELb1ELb1ELb0ELb0ELb0ELb1ELb1ELb1ELb0ELb0EEENS1_21CollectiveEpilogueFwdINS6_IJSA_SC_SB_EEES9_NS_10bfloat16_tESG_Li384ELb1ELb1ELb0ELb1EEENS1_36VarlenDynamicPersistentTileSchedulerILi192ELi160ELi384ELi128ELb0ELb1ELb1ELb0ELb1ELb1EEEEEEEEEvNT_6ParamsE --------------------------
	.section	.nv.info._ZN7cutlass13device_kernelIN5flash11enable_sm90INS1_16FlashAttnFwdSm90INS1_25CollectiveMainloopFwdSm90ILi2EN4cute5tupleIJNS5_1CILi1EEES8_S8_EEENS6_IJNS7_ILi192EEENS7_ILi160EEENS7_ILi64EEEEEELi64ENS_12float_e4m3_tEfNS_4arch4Sm90ELb0ELb0ELb1ELb1ELb0ELb0ELb0ELb1ELb1ELb1ELb0ELb0EEENS1_21CollectiveEpilogueFwdINS6_IJSA_SC_SB_EEES9_NS_10bfloat16_tESG_Li384ELb1ELb1ELb0ELb1EEENS1_36VarlenDynamicPersistentTileSchedulerILi192ELi160ELi384ELi128ELb0ELb1ELb1ELb0ELb1ELb1EEEEEEEEEvNT_6ParamsE,"",@"SHT_CUDA_INFO"
	.sectionflags	@""
	.align	4


	//----- nvinfo : EIATTR_CUDA_API_VERSION
	.align		4
        /*0000*/ 	.byte	0x04, 0x37
        /*0002*/ 	.short	(.L_78 - .L_77)
.L_77:
        /*0004*/ 	.word	0x00000082


	//----- nvinfo : EIATTR_KPARAM_INFO
	.align		4
.L_78:
        /*0008*/ 	.byte	0x04, 0x17
        /*000a*/ 	.short	(.L_80 - .L_79)
.L_79:
        /*000c*/ 	.word	0x00000000
        /*0010*/ 	.short	0x0000
        /*0012*/ 	.short	0x0000
        /*0014*/ 	.byte	0x00, 0xf0, 0x01, 0x2a


	//----- nvinfo : EIATTR_SPARSE_MMA_MASK
	.align		4
.L_80:
        /*0018*/ 	.byte	0x03, 0x50
        /*001a*/ 	.short	0x0000


	//----- nvinfo : EIATTR_MAXREG_COUNT
	.align		4
        /*001c*/ 	.byte	0x03, 0x1b
        /*001e*/ 	.short	0x0080


	//----- nvinfo : EIATTR_MERCURY_ISA_VERSION
	.align		4
        /*0020*/ 	.byte	0x03, 0x5f
        /*0022*/ 	.short	0x0101


	//----- nvinfo : EIATTR_VRC_CTA_INIT_COUNT
	.align		4
        /*0024*/ 	.byte	0x02, 0x4a
	.zero		1
	.zero		1


	//----- nvinfo : EIATTR_EXIT_INSTR_OFFSETS
	.align		4
        /*0028*/ 	.byte	0x04, 0x1c
        /*002a*/ 	.short	(.L_82 - .L_81)


	//   ....[0]....
.L_81:
        /*002c*/ 	.word	0x00000010


	//----- nvinfo : EIATTR_MAX_THREADS
	.align		4
.L_82:
        /*0030*/ 	.byte	0x04, 0x05
        /*0032*/ 	.short	(.L_84 - .L_83)
.L_83:
        /*0034*/ 	.word	0x00000200
        /*0038*/ 	.word	0x00000001
        /*003c*/ 	.word	0x00000001


	//----- nvinfo : EIATTR_CBANK_PARAM_SIZE
	.align		4
.L_84:
        /*0040*/ 	.byte	0x03, 0x19
        /*0042*/ 	.short	0x0a80


	//----- nvinfo : EIATTR_PARAM_CBANK
	.align		4
        /*0044*/ 	.byte	0x04, 0x0a
        /*0046*/ 	.short	(.L_86 - .L_85)
	.align		4
.L_85:
        /*0048*/ 	.word	index@(.nv.constant0._ZN7cutlass13device_kernelIN5flash11enable_sm90INS1_16FlashAttnFwdSm90INS1_25CollectiveMainloopFwdSm90ILi2EN4cute5tupleIJNS5_1CILi1EEES8_S8_EEENS6_IJNS7_ILi192EEENS7_ILi160EEENS7_ILi64EEEEEELi64ENS_12float_e4m3_tEfNS_4arch4Sm90ELb0ELb0ELb1ELb1ELb0ELb0ELb0ELb1ELb1ELb1ELb0ELb0EEENS1_21CollectiveEpilogueFwdINS6_IJSA_SC_SB_EEES9_NS_10bfloat16_tESG_Li384ELb1ELb1ELb0ELb1EEENS1_36VarlenDynamicPersistentTileSchedulerILi192ELi160ELi384ELi128ELb0ELb1ELb1ELb0ELb1ELb1EEEEEEEEEvNT_6ParamsE)
        /*004c*/ 	.short	0x0380
        /*004e*/ 	.short	0x0a80


	//----- nvinfo : EIATTR_SW_WAR
	.align		4
.L_86:
        /*0050*/ 	.byte	0x04, 0x36
        /*0052*/ 	.short	(.L_88 - .L_87)
.L_87:
        /*0054*/ 	.word	0x00000008
.L_88:


//--------------------- .nv.info._ZN7cutlass13device_kernelIN5flash11enable_sm90INS1_16FlashAttnFwdSm90INS1_25CollectiveMainloopFwdSm90ILi2EN4cute5tupleIJNS5_1CILi1EEES8_S8_EEENS6_IJNS7_ILi192EEENS7_ILi160EEENS7_ILi64EEEEEELi64ENS_12float_e4m3_tEfNS_4arch4Sm90ELb0ELb0ELb1ELb1ELb0ELb1ELb0ELb1ELb1ELb1ELb0ELb0EEENS1_21CollectiveEpilogueFwdINS6_IJSA_SC_SB_EEES9_NS_10bfloat16_tESG_Li384ELb1ELb1ELb0ELb1EEENS1_36VarlenDynamicPersistentTileSchedulerILi192ELi160ELi384ELi128ELb0ELb1ELb1ELb0ELb1ELb1EEEEEEEEEvNT_6ParamsE --------------------------
	.section	.nv.info._ZN7cutlass13device_kernelIN5flash11enable_sm90INS1_16FlashAttnFwdSm90INS1_25CollectiveMainloopFwdSm90ILi2EN4cute5tupleIJNS5_1CILi1EEES8_S8_EEENS6_IJNS7_ILi192EEENS7_ILi160EEENS7_ILi64EEEEEELi64ENS_12float_e4m3_tEfNS_4arch4Sm90ELb0ELb0ELb1ELb1ELb0ELb1ELb0ELb1ELb1ELb1ELb0ELb0EEENS1_21CollectiveEpilogueFwdINS6_IJSA_SC_SB_EEES9_NS_10bfloat16_tESG_Li384ELb1ELb1ELb0ELb1EEENS1_36VarlenDynamicPersistentTileSchedulerILi192ELi160ELi384ELi128ELb0ELb1ELb1ELb0ELb1ELb1EEEEEEEEEvNT_6ParamsE,"",@"SHT_CUDA_INFO"
	.sectionflags	@""
	.align	4


	//----- nvinfo : EIATTR_CUDA_API_VERSION
	.align		4
        /*0000*/ 	.byte	0x04, 0x37
        /*0002*/ 	.short	(.L_90 - .L_89)
.L_89:
        /*0004*/ 	.word	0x00000082


	//----- nvinfo : EIATTR_KPARAM_INFO
	.align		4
.L_90:
        /*0008*/ 	.byte	0x04, 0x17
        /*000a*/ 	.short	(.L_92 - .L_91)
.L_91:
        /*000c*/ 	.word	0x00000000
        /*0010*/ 	.short	0x0000
        /*0012*/ 	.short	0x0000
        /*0014*/ 	.byte	0x00, 0xf0, 0x01, 0x2a


	//----- nvinfo : EIATTR_SPARSE_MMA_MASK
	.align		4
.L_92:
        /*0018*/ 	.byte	0x03, 0x50
        /*001a*/ 	.short	0x0000


	//----- nvinfo : EIATTR_MAXREG_COUNT
	.align		4
        /*001c*/ 	.byte	0x03, 0x1b
        /*001e*/ 	.short	0x0080


	//----- nvinfo : EIATTR_MERCURY_ISA_VERSION
	.align		4
        /*0020*/ 	.byte	0x03, 0x5f
        /*0022*/ 	.short	0x0101


	//----- nvinfo : EIATTR_VRC_CTA_INIT_COUNT
	.align		4
        /*0024*/ 	.byte	0x02, 0x4a
	.zero		1
	.zero		1


	//----- nvinfo : EIATTR_EXIT_INSTR_OFFSETS
	.align		4
        /*0028*/ 	.byte	0x04, 0x1c
        /*002a*/ 	.short	(.L_94 - .L_93)


	//   ....[0]....
.L_93:
        /*002c*/ 	.word	0x00000010


	//----- nvinfo : EIATTR_MAX_THREADS
	.align		4
.L_94:
        /*0030*/ 	.byte	0x04, 0x05
        /*0032*/ 	.short	(.L_96 - .L_95)
.L_95:
        /*0034*/ 	.word	0x00000200
        /*0038*/ 	.word	0x00000001
        /*003c*/ 	.word	0x00000001


	//----- nvinfo : EIATTR_CBANK_PARAM_SIZE
	.align		4
.L_96:
        /*0040*/ 	.byte	0x03, 0x19
        /*0042*/ 	.short	0x0a80


	//----- nvinfo : EIATTR_PARAM_CBANK
	.align		4
        /*0044*/ 	.byte	0x04, 0x0a
        /*0046*/ 	.short	(.L_98 - .L_97)
	.align		4
.L_97:
        /*0048*/ 	.word	index@(.nv.constant0._ZN7cutlass13device_kernelIN5flash11enable_sm90INS1_16FlashAttnFwdSm90INS1_25CollectiveMainloopFwdSm90ILi2EN4cute5tupleIJNS5_1CILi1EEES8_S8_EEENS6_IJNS7_ILi192EEENS7_ILi160EEENS7_ILi64EEEEEELi64ENS_12float_e4m3_tEfNS_4arch4Sm90ELb0ELb0ELb1ELb1ELb0ELb1ELb0ELb1ELb1ELb1ELb0ELb0EEENS1_21CollectiveEpilogueFwdINS6_IJSA_SC_SB_EEES9_NS_10bfloat16_tESG_Li384ELb1ELb1ELb0ELb1EEENS1_36VarlenDynamicPersistentTileSchedulerILi192ELi160ELi384ELi128ELb0ELb1ELb1ELb0ELb1ELb1EEEEEEEEEvNT_6ParamsE)
        /*004c*/ 	.short	0x0380
        /*004e*/ 	.short	0x0a80


	//----- nvinfo : EIATTR_SW_WAR
	.align		4
.L_98:
        /*0050*/ 	.byte	0x04, 0x36
        /*0052*/ 	.short	(.L_100 - .L_99)
.L_99:
        /*0054*/ 	.word	0x00000008
.L_100:


//--------------------- .nv.info._ZN7cutlass13device_kernelIN5flash11enable_sm90INS1_16FlashAttnFwdSm90INS1_25CollectiveMainloopFwdSm90ILi2EN4cute5tupleIJNS5_1CILi1EEES8_S8_EEENS6_IJNS7_ILi192EEENS7_ILi160EEENS7_ILi64EEEEEELi64ENS_12float_e4m3_tEfNS_4arch4Sm90ELb0ELb1ELb1ELb0ELb0ELb0ELb0ELb1ELb1ELb1ELb0ELb0EEENS1_21CollectiveEpilogueFwdINS6_IJSA_SC_SB_EEES9_NS_10bfloat16_tESG_Li384ELb0ELb1ELb0ELb1EEENS1_30DynamicPersistentTileSchedulerILi384ELi128ELb0ELb1ELb1EEEEEEEEEvNT_6ParamsE --------------------------
	.section	.nv.info._ZN7cutlass13device_kernelIN5flash11enable_sm90INS1_16FlashAttnFwdSm90INS1_25CollectiveMainloopFwdSm90ILi2EN4cute5tupleIJNS5_1CILi1EEES8_S8_EEENS6_IJNS7_ILi192EEENS7_ILi160EEENS7_ILi64EEEEEELi64ENS_12float_e4m3_tEfNS_4arch4Sm90ELb0ELb1ELb1ELb0ELb0ELb0ELb0ELb1ELb1ELb1ELb0ELb0EEENS1_21CollectiveEpilogueFwdINS6_IJSA_SC_SB_EEES9_NS_10bfloat16_tESG_Li384ELb0ELb1ELb0ELb1EEENS1_30DynamicPersistentTileSchedulerILi384ELi128ELb0ELb1ELb1EEEEEEEEEvNT_6ParamsE,"",@"SHT_CUDA_INFO"
	.sectionflags	@""
	.align	4


	//----- nvinfo : EIATTR_CUDA_API_VERSION
	.align		4
        /*0000*/ 	.byte	0x04, 0x37
        /*0002*/ 	.short	(.L_102 - .L_101)
.L_101:
        /*0004*/ 	.word	0x00000082


	//----- nvinfo : EIATTR_KPARAM_INFO
	.align		4
.L_102:
        /*0008*/ 	.byte	0x04, 0x17
        /*000a*/ 	.short	(.L_104 - .L_103)
.L_103:
        /*000c*/ 	.word	0x00000000
        /*0010*/ 	.short	0x0000
        /*0012*/ 	.short	0x0000
        /*0014*/ 	.byte	0x00, 0xf0, 0x01, 0x2a


	//----- nvinfo : EIATTR_SPARSE_MMA_MASK
	.align		4
.L_104:
        /*0018*/ 	.byte	0x03, 0x50
        /*001a*/ 	.short	0x0000


	//----- nvinfo : EIATTR_MAXREG_COUNT
	.align		4
        /*001c*/ 	.byte	0x03, 0x1b
        /*001e*/ 	.short	0x0080


	//----- nvinfo : EIATTR_MERCURY_ISA_VERSION
	.align		4
        /*0020*/ 	.byte	0x03, 0x5f
        /*0022*/ 	.short	0x0101


	//----- nvinfo : EIATTR_VRC_CTA_INIT_COUNT
	.align		4
        /*0024*/ 	.byte	0x02, 0x4a
	.zero		1
	.zero		1


	//----- nvinfo : EIATTR_EXIT_INSTR_OFFSETS
	.align		4
        /*0028*/ 	.byte	0x04, 0x1c
        /*002a*/ 	.short	(.L_106 - .L_105)


	//   ....[0]....
.L_105:
        /*002c*/ 	.word	0x00000010


	//----- nvinfo : EIATTR_MAX_THREADS
	.align		4
.L_106:
        /*0030*/ 	.byte	0x04, 0x05
        /*0032*/ 	.short	(.L_108 - .L_107)
.L_107:
        /*0034*/ 	.word	0x00000200
        /*0038*/ 	.word	0x00000001
        /*003c*/ 	.word	0x00000001


	//----- nvinfo : EIATTR_CBANK_PARAM_SIZE
	.align		4
.L_108:
        /*0040*/ 	.byte	0x03, 0x19
        /*0042*/ 	.short	0x0a80


	//----- nvinfo : EIATTR_PARAM_CBANK
	.align		4
        /*0044*/ 	.byte	0x04, 0x0a
        /*0046*/ 	.short	(.L_110 - .L_109)
	.align		4
.L_109:
        /*0048*/ 	.word	index@(.nv.constant0._ZN7cutlass13device_kernelIN5flash11enable_sm90INS1_16FlashAttnFwdSm90INS1_25CollectiveMainloopFwdSm90ILi2EN4cute5tupleIJNS5_1CILi1EEES8_S8_EEENS6_IJNS7_ILi192EEENS7_ILi160EEENS7_ILi64EEEEEELi64ENS_12float_e4m3_tEfNS_4arch4Sm90ELb0ELb1ELb1ELb0ELb0ELb0ELb0ELb1ELb1ELb1ELb0ELb0EEENS1_21CollectiveEpilogueFwdINS6_IJSA_SC_SB_EEES9_NS_10bfloat16_tESG_Li384ELb0ELb1ELb0ELb1EEENS1_30DynamicPersistentTileSchedulerILi384ELi128ELb0ELb1ELb1EEEEEEEEEvNT_6ParamsE)
        /*004c*/ 	.short	0x0380
        /*004e*/ 	.short	0x0a80


	//----- nvinfo : EIATTR_SW_WAR
	.align		4
.L_110:
        /*0050*/ 	.byte	0x04, 0x36
        /*0052*/ 	.short	(.L_112 - .L_111)
.L_111:
        /*0054*/ 	.word	0x00000008
.L_112:


//--------------------- .nv.info._ZN7cutlass13device_kernelIN5flash11enable_sm90INS1_16FlashAttnFwdSm90INS1_25CollectiveMainloopFwdSm90ILi2EN4cute5tupleIJNS5_1CILi1EEES8_S8_EEENS6_IJNS7_ILi192EEENS7_ILi160EEENS7_ILi64EEEEEELi64ENS_12float_e4m3_tEfNS_4arch4Sm90ELb0ELb1ELb1ELb1ELb0ELb0ELb0ELb1ELb1ELb1ELb0ELb0EEENS1_21CollectiveEpilogueFwdINS6_IJSA_SC_SB_EEES9_NS_10bfloat16_tESG_Li384ELb1ELb1ELb0ELb1EEENS1_36VarlenDynamicPersistentTileSchedulerILi192ELi160ELi384ELi128ELb0ELb1ELb1ELb1ELb0ELb1EEEEEEEEEvNT_6ParamsE --------------------------
	.section	.nv.info._ZN7cutlass13device_kernelIN5flash11enable_sm90INS1_16FlashAttnFwdSm90INS1_25CollectiveMainloopFwdSm90ILi2EN4cute5tupleIJNS5_1CILi1EEES8_S8_EEENS6_IJNS7_ILi192EEENS7_ILi160EEENS7_ILi64EEEEEELi64ENS_12float_e4m3_tEfNS_4arch4Sm90ELb0ELb1ELb1ELb1ELb0ELb0ELb0ELb1ELb1ELb1ELb0ELb0EEENS1_21CollectiveEpilogueFwdINS6_IJSA_SC_SB_EEES9_NS_10bfloat16_tESG_Li384ELb1ELb1ELb0ELb1EEENS1_36VarlenDynamicPersistentTileSchedulerILi192ELi160ELi384ELi128ELb0ELb1ELb1ELb1ELb0ELb1EEEEEEEEEvNT_6ParamsE,"",@"SHT_CUDA_INFO"
	.sectionflags	@""
	.align	4


	//----- nvinfo : EIATTR_CUDA_API_VERSION
	.align		4
        /*0000*/ 	.byte	0x04, 0x37
        /*0002*/ 	.short	(.L_114 - .L_113)
.L_113:
        /*0004*/ 	.word	0x00000082


	//----- nvinfo : EIATTR_KPARAM_INFO
	.align		4
.L_114:
        /*0008*/ 	.byte	0x04, 0x17
        /*000a*/ 	.short	(.L_116 - .L_115)
.L_115:
        /*000c*/ 	.word	0x00000000
        /*0010*/ 	.short	0x0000
        /*0012*/ 	.short	0x0000
        /*0014*/ 	.byte	0x00, 0xf0, 0x01, 0x2a


	//----- nvinfo : EIATTR_SPARSE_MMA_MASK
	.align		4
.L_116:
        /*0018*/ 	.byte	0x03, 0x50
        /*001a*/ 	.short	0x0000


	//----- nvinfo : EIATTR_MAXREG_COUNT
	.align		4
        /*001c*/ 	.byte	0x03, 0x1b
        /*001e*/ 	.short	0x0080


	//----- nvinfo : EIATTR_MERCURY_ISA_VERSION
	.align		4
        /*0020*/ 	.byte	0x03, 0x5f
        /*0022*/ 	.short	0x0101


	//----- nvinfo : EIATTR_VRC_CTA_INIT_COUNT
	.align		4
        /*0024*/ 	.byte	0x02, 0x4a
	.zero		1
	.zero		1


	//----- nvinfo : EIATTR_EXIT_INSTR_OFFSETS
	.align		4
        /*0028*/ 	.byte	0x04, 0x1c
        /*002a*/ 	.short	(.L_118 - .L_117)


	//   ....[0]....
.L_117:
        /*002c*/ 	.word	0x00000010


	//----- nvinfo : EIATTR_MAX_THREADS
	.align		4
.L_118:
        /*0030*/ 	.byte	0x04, 0x05
        /*0032*/ 	.short	(.L_120 - .L_119)
.L_119:
        /*0034*/ 	.word	0x00000200
        /*0038*/ 	.word	0x00000001
        /*003c*/ 	.word	0x00000001


	//----- nvinfo : EIATTR_CBANK_PARAM_SIZE
	.align		4
.L_120:
        /*0040*/ 	.byte	0x03, 0x19
        /*0042*/ 	.short	0x0a80


	//----- nvinfo : EIATTR_PARAM_CBANK
	.align		4
        /*0044*/ 	.byte	0x04, 0x0a
        /*0046*/ 	.short	(.L_122 - .L_121)
	.align		4
.L_121:
        /*0048*/ 	.word	index@(.nv.constant0._ZN7cutlass13device_kernelIN5flash11enable_sm90INS1_16FlashAttnFwdSm90INS1_25CollectiveMainloopFwdSm90ILi2EN4cute5tupleIJNS5_1CILi1EEES8_S8_EEENS6_IJNS7_ILi192EEENS7_ILi160EEENS7_ILi64EEEEEELi64ENS_12float_e4m3_tEfNS_4arch4Sm90ELb0ELb1ELb1ELb1ELb0ELb0ELb0ELb1ELb1ELb1ELb0ELb0EEENS1_21CollectiveEpilogueFwdINS6_IJSA_SC_SB_EEES9_NS_10bfloat16_tESG_Li384ELb1ELb1ELb0ELb1EEENS1_36VarlenDynamicPersistentTileSchedulerILi192ELi160ELi384ELi128ELb0ELb1ELb1ELb1ELb0ELb1EEEEEEEEEvNT_6ParamsE)
        /*004c*/ 	.short	0x0380
        /*004e*/ 	.short	0x0a80


	//----- nvinfo : EIATTR_SW_WAR
	.align		4
.L_122:
        /*0050*/ 	.byte	0x04, 0x36
        /*0052*/ 	.short	(.L_124 - .L_123)
.L_123:
        /*0054*/ 	.word	0x00000008
.L_124:


//--------------------- .nv.info._ZN7cutlass13device_kernelIN5flash11enable_sm90INS1_16FlashAttnFwdSm90INS1_25CollectiveMainloopFwdSm90ILi2EN4cute5tupleIJNS5_1CILi1EEES8_S8_EEENS6_IJNS7_ILi192EEENS7_ILi160EEENS7_ILi64EEEEEELi64ENS_12float_e4m3_tEfNS_4arch4Sm90ELb0ELb1ELb1ELb1ELb0ELb1ELb0ELb1ELb1ELb1ELb0ELb0EEENS1_21CollectiveEpilogueFwdINS6_IJSA_SC_SB_EEES9_NS_10bfloat16_tESG_Li384ELb1ELb1ELb0ELb1EEENS1_36VarlenDynamicPersistentTileSchedulerILi192ELi160ELi384ELi128ELb0ELb1ELb1ELb1ELb0ELb1EEEEEEEEEvNT_6ParamsE --------------------------
	.section	.nv.info._ZN7cutlass13device_kernelIN5flash11enable_sm90INS1_16FlashAttnFwdSm90INS1_25CollectiveMainloopFwdSm90ILi2EN4cute5tupleIJNS5_1CILi1EEES8_S8_EEENS6_IJNS7_ILi192EEENS7_ILi160EEENS7_ILi64EEEEEELi64ENS_12float_e4m3_tEfNS_4arch4Sm90ELb0ELb1ELb1ELb1ELb0ELb1ELb0ELb1ELb1ELb1ELb0ELb0EEENS1_21CollectiveEpilogueFwdINS6_IJSA_SC_SB_EEES9_NS_10bfloat16_tESG_Li384ELb1ELb1ELb0ELb1EEENS1_36VarlenDynamicPersistentTileSchedulerILi192ELi160ELi384ELi128ELb0ELb1ELb1ELb1ELb0ELb1EEEEEEEEEvNT_6ParamsE,"",@"SHT_CUDA_INFO"
	.sectionflags	@""
	.align	4


	//----- nvinfo : EIATTR_CUDA_API_VERSION
	.align		4
        /*0000*/ 	.byte	0x04, 0x37
        /*0002*/ 	.short	(.L_126 - .L_125)
.L_125:
        /*0004*/ 	.word	0x00000082


	//----- nvinfo : EIATTR_KPARAM_INFO
	.align		4
.L_126:
        /*0008*/ 	.byte	0x04, 0x17
        /*000a*/ 	.short	(.L_128 - .L_127)
.L_127:
        /*000c*/ 	.word	0x00000000
        /*0010*/ 	.short	0x0000
        /*0012*/ 	.short	0x0000
        /*0014*/ 	.byte	0x00, 0xf0, 0x01, 0x2a


	//----- nvinfo : EIATTR_SPARSE_MMA_MASK
	.align		4
.L_128:
        /*0018*/ 	.byte	0x03, 0x50
        /*001a*/ 	.short	0x0000


	//----- nvinfo : EIATTR_MAXREG_COUNT
	.align		4
        /*001c*/ 	.byte	0x03, 0x1b
        /*001e*/ 	.short	0x0080


	//----- nvinfo : EIATTR_MERCURY_ISA_VERSION
	.align		4
        /*0020*/ 	.byte	0x03, 0x5f
        /*0022*/ 	.short	0x0101


	//----- nvinfo : EIATTR_VRC_CTA_INIT_COUNT
	.align		4
        /*0024*/ 	.byte	0x02, 0x4a
	.zero		1
	.zero		1


	//----- nvinfo : EIATTR_EXIT_INSTR_OFFSETS
	.align		4
        /*0028*/ 	.byte	0x04, 0x1c
        /*002a*/ 	.short	(.L_130 - .L_129)


	//   ....[0]....
.L_129:
        /*002c*/ 	.word	0x00000010


	//----- nvinfo : EIATTR_MAX_THREADS
	.align		4
.L_130:
        /*0030*/ 	.byte	0x04, 0x05
        /*0032*/ 	.short	(.L_132 - .L_131)
.L_131:
        /*0034*/ 	.word	0x00000200
        /*0038*/ 	.word	0x00000001
        /*003c*/ 	.word	0x00000001


	//----- nvinfo : EIATTR_CBANK_PARAM_SIZE
	.align		4
.L_132:
        /*0040*/ 	.byte	0x03, 0x19
        /*0042*/ 	.short	0x0a80


	//----- nvinfo : EIATTR_PARAM_CBANK
	.align		4
        /*0044*/ 	.byte	0x04, 0x0a
        /*0046*/ 	.short	(.L_134 - .L_133)
	.align		4
.L_133:
        /*0048*/ 	.word	index@(.nv.constant0._ZN7cutlass13device_kernelIN5flash11enable_sm90INS1_16FlashAttnFwdSm90INS1_25CollectiveMainloopFwdSm90ILi2EN4cute5tupleIJNS5_1CILi1EEES8_S8_EEENS6_IJNS7_ILi192EEENS7_ILi160EEENS7_ILi64EEEEEELi64ENS_12float_e4m3_tEfNS_4arch4Sm90ELb0ELb1ELb1ELb1ELb0ELb1ELb0ELb1ELb1ELb1ELb0ELb0EEENS1_21CollectiveEpilogueFwdINS6_IJSA_SC_SB_EEES9_NS_10bfloat16_tESG_Li384ELb1ELb1ELb0ELb1EEENS1_36VarlenDynamicPersistentTileSchedulerILi192ELi160ELi384ELi128ELb0ELb1ELb1ELb1ELb0ELb1EEEEEEEEEvNT_6ParamsE)
        /*004c*/ 	.short	0x0380
        /*004e*/ 	.short	0x0a80


	//----- nvinfo : EIATTR_SW_WAR
	.align		4
.L_134:
        /*0050*/ 	.byte	0x04, 0x36
        /*0052*/ 	.short	(.L_136 - .L_135)
.L_135:
        /*0054*/ 	.word	0x00000008
.L_136:


//--------------------- .nv.info._ZN7cutlass13device_kernelIN5flash11enable_sm90INS1_16FlashAttnFwdSm90INS1_25CollectiveMainloopFwdSm90ILi2EN4cute5tupleIJNS5_1CILi1EEES8_S8_EEENS6_IJNS7_ILi192EEENS7_ILi160EEENS7_ILi64EEEEEELi64ENS_12float_e4m3_tEfNS_4arch4Sm90ELb1ELb0ELb1ELb0ELb0ELb0ELb0ELb1ELb1ELb1ELb0ELb0EEENS1_21CollectiveEpilogueFwdINS6_IJSA_SC_SB_EEES9_NS_10bfloat16_tESG_Li384ELb0ELb1ELb0ELb1EEENS1_30DynamicPersistentTileSchedulerILi384ELi128ELb0ELb1ELb1EEEEEEEEEvNT_6ParamsE --------------------------
	.section	.nv.info._ZN7cutlass13device_kernelIN5flash11enable_sm90INS1_16FlashAttnFwdSm90INS1_25CollectiveMainloopFwdSm90ILi2EN4cute5tupleIJNS5_1CILi1EEES8_S8_EEENS6_IJNS7_ILi192EEENS7_ILi160EEENS7_ILi64EEEEEELi64ENS_12float_e4m3_tEfNS_4arch4Sm90ELb1ELb0ELb1ELb0ELb0ELb0ELb0ELb1ELb1ELb1ELb0ELb0EEENS1_21CollectiveEpilogueFwdINS6_IJSA_SC_SB_EEES9_NS_10bfloat16_tESG_Li384ELb0ELb1ELb0ELb1EEENS1_30DynamicPersistentTileSchedulerILi384ELi128ELb0ELb1ELb1EEEEEEEEEvNT_6ParamsE,"",@"SHT_CUDA_INFO"
	.sectionflags	@""
	.align	4


	//----- nvinfo : EIATTR_CUDA_API_VERSION
	.align		4
        /*0000*/ 	.byte	0x04, 0x37
        /*0002*/ 	.short	(.L_138 - .L_137)
.L_137:
        /*0004*/ 	.word	0x00000082


	//----- nvinfo : EIATTR_KPARAM_INFO
	.align		4
.L_138:
        /*0008*/ 	.byte	0x04, 0x17
        /*000a*/ 	.short	(.L_140 - .L_139)
.L_139:
        /*000c*/ 	.word	0x00000000
        /*0010*/ 	.short	0x0000
        /*0012*/ 	.short	0x0000
        /*0014*/ 	.byte	0x00, 0xf0, 0x01, 0x2a


	//----- nvinfo : EIATTR_SPARSE_MMA_MASK
	.align		4
.L_140:
        /*0018*/ 	.byte	0x03, 0x50
        /*001a*/ 	.short	0x0000


	//----- nvinfo : EIATTR_MAXREG_COUNT
	.align		4
        /*001c*/ 	.byte	0x03, 0x1b
        /*001e*/ 	.short	0x0080


	//----- nvinfo : EIATTR_MERCURY_ISA_VERSION
	.align		4
        /*0020*/ 	.byte	0x03, 0x5f
        /*0022*/ 	.short	0x0101


	//----- nvinfo : EIATTR_VRC_CTA_INIT_COUNT
	.align		4
        /*0024*/ 	.byte	0x02, 0x4a
	.zero		1
	.zero		1


	//----- nvinfo : EIATTR_EXIT_INSTR_OFFSETS
	.align		4
        /*0028*/ 	.byte	0x04, 0x1c
        /*002a*/ 	.short	(.L_142 - .L_141)


	//   ....[0]....
.L_141:
        /*002c*/ 	.word	0x00000010


	//----- nvinfo : EIATTR_MAX_THREADS
	.align		4
.L_142:
        /*0030*/ 	.byte	0x04, 0x05
        /*0032*/ 	.short	(.L_144 - .L_143)
.L_143:
        /*0034*/ 	.word	0x00000200
        /*0038*/ 	.word	0x00000001
        /*003c*/ 	.word	0x00000001


	//----- nvinfo : EIATTR_CBANK_PARAM_SIZE
	.align		4
.L_144:
        /*0040*/ 	.byte	0x03, 0x19
        /*0042*/ 	.short	0x0a80


	//----- nvinfo : EIATTR_PARAM_CBANK
	.align		4
        /*0044*/ 	.byte	0x04, 0x0a
        /*0046*/ 	.short	(.L_146 - .L_145)
	.align		4
.L_145:
        /*0048*/ 	.word	index@(.nv.constant0._ZN7cutlass13device_kernelIN5flash11enable_sm90INS1_16FlashAttnFwdSm90INS1_25CollectiveMainloopFwdSm90ILi2EN4cute5tupleIJNS5_1CILi1EEES8_S8_EEENS6_IJNS7_ILi192EEENS7_ILi160EEENS7_ILi64EEEEEELi64ENS_12float_e4m3_tEfNS_4arch4Sm90ELb1ELb0ELb1ELb0ELb0ELb0ELb0ELb1ELb1ELb1ELb0ELb0EEENS1_21CollectiveEpilogueFwdINS6_IJSA_SC_SB_EEES9_NS_10bfloat16_tESG_Li384ELb0ELb1ELb0ELb1EEENS1_30DynamicPersistentTileSchedulerILi384ELi128ELb0ELb1ELb1EEEEEEEEEvNT_6ParamsE)
        /*004c*/ 	.short	0x0380
        /*004e*/ 	.short	0x0a80


	//----- nvinfo : EIATTR_SW_WAR
	.align		4
.L_146:
        /*0050*/ 	.byte	0x04, 0x36
        /*0052*/ 	.short	(.L_148 - .L_147)
.L_147:
        /*0054*/ 	.word	0x00000008
.L_148:


//--------------------- .nv.info._ZN7cutlass13device_kernelIN5flash11enable_sm90INS1_16FlashAttnFwdSm90INS1_25CollectiveMainloopFwdSm90ILi2EN4cute5tupleIJNS5_1CILi1EEES8_S8_EEENS6_IJNS7_ILi192EEENS7_ILi160EEENS7_ILi64EEEEEELi64ENS_12float_e4m3_tEfNS_4arch4Sm90ELb1ELb0ELb1ELb1ELb0ELb0ELb0ELb1ELb1ELb1ELb0ELb0EEENS1_21CollectiveEpilogueFwdINS6_IJSA_SC_SB_EEES9_NS_10bfloat16_tESG_Li384ELb1ELb1ELb0ELb1EEENS1_36VarlenDynamicPersistentTileSchedulerILi192ELi160ELi384ELi128ELb0ELb1ELb1ELb1ELb1ELb1EEEEEEEEEvNT_6ParamsE --------------------------
	.section	.nv.info._ZN7cutlass13device_kernelIN5flash11enable_sm90INS1_16FlashAttnFwdSm90INS1_25CollectiveMainloopFwdSm90ILi2EN4cute5tupleIJNS5_1CILi1EEES8_S8_EEENS6_IJNS7_ILi192EEENS7_ILi160EEENS7_ILi64EEEEEELi64ENS_12float_e4m3_tEfNS_4arch4Sm90ELb1ELb0ELb1ELb1ELb0ELb0ELb0ELb1ELb1ELb1ELb0ELb0EEENS1_21CollectiveEpilogueFwdINS6_IJSA_SC_SB_EEES9_NS_10bfloat16_tESG_Li384ELb1ELb1ELb0ELb1EEENS1_36VarlenDynamicPersistentTileSchedulerILi192ELi160ELi384ELi128ELb0ELb1ELb1ELb1ELb1ELb1EEEEEEEEEvNT_6ParamsE,"",@"SHT_CUDA_INFO"
	.sectionflags	@""
	.align	4


	//----- nvinfo : EIATTR_CUDA_API_VERSION
	.align		4
        /*0000*/ 	.byte	0x04, 0x37
        /*0002*/ 	.short	(.L_150 - .L_149)
.L_149:
        /*0004*/ 	.word	0x00000082


	//----- nvinfo : EIATTR_KPARAM_INFO
	.align		4
.L_150:
        /*0008*/ 	.byte	0x04, 0x17
        /*000a*/ 	.short	(.L_152 - .L_151)
.L_151:
        /*000c*/ 	.word	0x00000000
        /*0010*/ 	.short	0x0000
        /*0012*/ 	.short	0x0000
        /*0014*/ 	.byte	0x00, 0xf0, 0x01, 0x2a


	//----- nvinfo : EIATTR_SPARSE_MMA_MASK
	.align		4
.L_152:
        /*0018*/ 	.byte	0x03, 0x50
        /*001a*/ 	.short	0x0000


	//----- nvinfo : EIATTR_MAXREG_COUNT
	.align		4
        /*001c*/ 	.byte	0x03, 0x1b
        /*001e*/ 	.short	0x0080


	//----- nvinfo : EIATTR_MERCURY_ISA_VERSION
	.align		4
        /*0020*/ 	.byte	0x03, 0x5f
        /*0022*/ 	.short	0x0101


	//----- nvinfo : EIATTR_VRC_CTA_INIT_COUNT
	.align		4
        /*0024*/ 	.byte	0x02, 0x4a
	.zero		1
	.zero		1


	//----- nvinfo : EIATTR_EXIT_INSTR_OFFSETS
	.align		4
        /*0028*/ 	.byte	0x04, 0x1c
        /*002a*/ 	.short	(.L_154 - .L_153)


	//   ....[0]....
.L_153:
        /*002c*/ 	.word	0x00000010


	//----- nvinfo : EIATTR_MAX_THREADS
	.align		4
.L_154:
        /*0030*/ 	.byte	0x04, 0x05
        /*0032*/ 	.short	(.L_156 - .L_155)
.L_155:
        /*0034*/ 	.word	0x00000200
        /*0038*/ 	.word	0x00000001
        /*003c*/ 	.word	0x00000001


	//----- nvinfo : EIATTR_CBANK_PARAM_SIZE
	.align		4
.L_156:
        /*0040*/ 	.byte	0x03, 0x19
        /*0042*/ 	.short	0x0a80


	//----- nvinfo : EIATTR_PARAM_CBANK
	.align		4
        /*0044*/ 	.byte	0x04, 0x0a
        /*0046*/ 	.short	(.L_158 - .L_157)
	.align		4
.L_157:
        /*0048*/ 	.word	index@(.nv.constant0._ZN7cutlass13device_kernelIN5flash11enable_sm90INS1_16FlashAttnFwdSm90INS1_25CollectiveMainloopFwdSm90ILi2EN4cute5tupleIJNS5_1CILi1EEES8_S8_EEENS6_IJNS7_ILi192EEENS7_ILi160EEENS7_ILi64EEEEEELi64ENS_12float_e4m3_tEfNS_4arch4Sm90ELb1ELb0ELb1ELb1ELb0ELb0ELb0ELb1ELb1ELb1ELb0ELb0EEENS1_21CollectiveEpilogueFwdINS6_IJSA_SC_SB_EEES9_NS_10bfloat16_tESG_Li384ELb1ELb1ELb0ELb1EEENS1_36VarlenDynamicPersistentTileSchedulerILi192ELi160ELi384ELi128ELb0ELb1ELb1ELb1ELb1ELb1EEEEEEEEEvNT_6ParamsE)
        /*004c*/ 	.short	0x0380
        /*004e*/ 	.short	0x0a80


	//----- nvinfo : EIATTR_SW_WAR
	.align		4
.L_158:
        /*0050*/ 	.byte	0x04, 0x36
        /*0052*/ 	.short	(.L_160 - .L_159)
.L_159:
        /*0054*/ 	.word	0x00000008
.L_160:


//--------------------- .nv.info._ZN7cutlass13device_kernelIN5flash11enable_sm90INS1_16FlashAttnFwdSm90INS1_25CollectiveMainloopFwdSm90ILi2EN4cute5tupleIJNS5_1CILi1EEES8_S8_EEENS6_IJNS7_ILi192EEENS7_ILi160EEENS7_ILi64EEEEEELi64ENS_12float_e4m3_tEfNS_4arch4Sm90ELb1ELb0ELb1ELb1ELb0ELb1ELb0ELb1ELb1ELb1ELb0ELb0EEENS1_21CollectiveEpilogueFwdINS6_IJSA_SC_SB_EEES9_NS_10bfloat16_tESG_Li384ELb1ELb1ELb0ELb1EEENS1_36VarlenDynamicPersistentTileSchedulerILi192ELi160ELi384ELi128ELb0ELb1ELb1ELb1ELb1ELb1EEEEEEEEEvNT_6ParamsE --------------------------
	.section	.nv.info._ZN7cutlass13device_kernelIN5flash11enable_sm90INS1_16FlashAttnFwdSm90INS1_25CollectiveMainloopFwdSm90ILi2EN4cute5tupleIJNS5_1CILi1EEES8_S8_EEENS6_IJNS7_ILi192EEENS7_ILi160EEENS7_ILi64EEEEEELi64ENS_12float_e4m3_tEfNS_4arch4Sm90ELb1ELb0ELb1ELb1ELb0ELb1ELb0ELb1ELb1ELb1ELb0ELb0EEENS1_21CollectiveEpilogueFwdINS6_IJSA_SC_SB_EEES9_NS_10bfloat16_tESG_Li384ELb1ELb1ELb0ELb1EEENS1_36VarlenDynamicPersistentTileSchedulerILi192ELi160ELi384ELi128ELb0ELb1ELb1ELb1ELb1ELb1EEEEEEEEEvNT_6ParamsE,"",@"SHT_CUDA_INFO"
	.sectionflags	@""
	.align	4


	//----- nvinfo : EIATTR_CUDA_API_VERSION
	.align		4
        /*0000*/ 	.byte	0x04, 0x37
        /*0002*/ 	.short	(.L_162 - .L_161)
.L_161:
        /*0004*/ 	.word	0x00000082


	//----- nvinfo : EIATTR_KPARAM_INFO
	.align		4
.L_162:
        /*0008*/ 	.byte	0x04, 0x17
        /*000a*/ 	.short	(.L_164 - .L_163)
.L_163:
        /*000c*/ 	.word	0x00000000
        /*0010*/ 	.short	0x0000
        /*0012*/ 	.short	0x0000
        /*0014*/ 	.byte	0x00, 0xf0, 0x01, 0x2a


	//----- nvinfo : EIATTR_SPARSE_MMA_MASK
	.align		4
.L_164:
        /*0018*/ 	.byte	0x03, 0x50
        /*001a*/ 	.short	0x0000


	//----- nvinfo : EIATTR_MAXREG_COUNT
	.align		4
        /*001c*/ 	.byte	0x03, 0x1b
        /*001e*/ 	.short	0x0080


	//----- nvinfo : EIATTR_MERCURY_ISA_VERSION
	.align		4
        /*0020*/ 	.byte	0x03, 0x5f
        /*0022*/ 	.short	0x0101


	//----- nvinfo : EIATTR_VRC_CTA_INIT_COUNT
	.align		4
        /*0024*/ 	.byte	0x02, 0x4a
	.zero		1
	.zero		1


	//----- nvinfo : EIATTR_EXIT_INSTR_OFFSETS
	.align		4
        /*0028*/ 	.byte	0x04, 0x1c
        /*002a*/ 	.short	(.L_166 - .L_165)


	//   ....[0]....
.L_165:
        /*002c*/ 	.word	0x00000010


	//----- nvinfo : EIATTR_MAX_THREADS
	.align		4
.L_166:
        /*0030*/ 	.byte	0x04, 0x05
        /*0032*/ 	.short	(.L_168 - .L_167)
.L_167:
        /*0034*/ 	.word	0x00000200
        /*0038*/ 	.word	0x00000001
        /*003c*/ 	.word	0x00000001


	//----- nvinfo : EIATTR_CBANK_PARAM_SIZE
	.align		4
.L_168:
        /*0040*/ 	.byte	0x03, 0x19
        /*0042*/ 	.short	0x0a80


	//----- nvinfo : EIATTR_PARAM_CBANK
	.align		4
        /*0044*/ 	.byte	0x04, 0x0a
        /*0046*/ 	.short	(.L_170 - .L_169)
	.align		4
.L_169:
        /*0048*/ 	.word	index@(.nv.constant0._ZN7cutlass13device_kernelIN5flash11enable_sm90INS1_16FlashAttnFwdSm90INS1_25CollectiveMainloopFwdSm90ILi2EN4cute5tupleIJNS5_1CILi1EEES8_S8_EEENS6_IJNS7_ILi192EEENS7_ILi160EEENS7_ILi64EEEEEELi64ENS_12float_e4m3_tEfNS_4arch4Sm90ELb1ELb0ELb1ELb1ELb0ELb1ELb0ELb1ELb1ELb1ELb0ELb0EEENS1_21CollectiveEpilogueFwdINS6_IJSA_SC_SB_EEES9_NS_10bfloat16_tESG_Li384ELb1ELb1ELb0ELb1EEENS1_36VarlenDynamicPersistentTileSchedulerILi192ELi160ELi384ELi128ELb0ELb1ELb1ELb1ELb1ELb1EEEEEEEEEvNT_6ParamsE)
        /*004c*/ 	.short	0x0380
        /*004e*/ 	.short	0x0a80


	//----- nvinfo : EIATTR_SW_WAR
	.align		4
.L_170:
        /*0050*/ 	.byte	0x04, 0x36
        /*0052*/ 	.short	(.L_172 - .L_171)
.L_171:
        /*0054*/ 	.word	0x00000008
.L_172:


//--------------------- .nv.callgraph             --------------------------
	.section	.nv.callgraph,"",@"SHT_CUDA_CALLGRAPH"
	.align	4
	.sectionentsize	8
	.align		4
        /*0000*/ 	.word	0x00000000
	.align		4
        /*0004*/ 	.word	0xffffffff
	.align		4
        /*0008*/ 	.word	0x00000000
	.align		4
        /*000c*/ 	.word	0xfffffffe
	.align		4
        /*0010*/ 	.word	0x00000000
	.align		4
        /*0014*/ 	.word	0xfffffffd
	.align		4
        /*0018*/ 	.word	0x00000000
	.align		4
        /*001c*/ 	.word	0xfffffffc


//--------------------- .nv.constant4             --------------------------
	.section	.nv.constant4,"a",@progbits
	.align	8
	.align		8
.nv.constant4:
        /*0000*/ 	.dword	_ZN81_INTERNAL_acdd9c0f_45_flash_fwd_hdim64_e4m3_softcap_packgqa_sm90_cu_49158569_33894cuda3std3__45__cpo5beginE
	.align		8
        /*0008*/ 	.dword	_ZN81_INTERNAL_acdd9c0f_45_flash_fwd_hdim64_e4m3_softcap_packgqa_sm90_cu_49158569_33894cuda3std3__45__cpo3endE
	.align		8
        /*0010*/ 	.dword	_ZN81_INTERNAL_acdd9c0f_45_flash_fwd_hdim64_e4m3_softcap_packgqa_sm90_cu_49158569_33894cuda3std3__45__cpo6cbeginE
	.align		8
        /*0018*/ 	.dword	_ZN81_INTERNAL_acdd9c0f_45_flash_fwd_hdim64_e4m3_softcap_packgqa_sm90_cu_49158569_33894cuda3std3__45__cpo4cendE
	.align		8
        /*0020*/ 	.dword	_ZN81_INTERNAL_acdd9c0f_45_flash_fwd_hdim64_e4m3_softcap_packgqa_sm90_cu_49158569_33894cuda3std3__483_GLOBAL__N__acdd9c0f_45_flash_fwd_hdim64_e4m3_softcap_packgqa_sm90_cu_49158569_33896ignoreE
	.align		8
        /*0028*/ 	.dword	_ZN81_INTERNAL_acdd9c0f_45_flash_fwd_hdim64_e4m3_softcap_packgqa_sm90_cu_49158569_33894cuda3std3__419piecewise_constructE
	.align		8
        /*0030*/ 	.dword	_ZN81_INTERNAL_acdd9c0f_45_flash_fwd_hdim64_e4m3_softcap_packgqa_sm90_cu_49158569_33894cuda3std3__48in_placeE
	.align		8
        /*0038*/ 	.dword	_ZN81_INTERNAL_acdd9c0f_45_flash_fwd_hdim64_e4m3_softcap_packgqa_sm90_cu_49158569_33894cuda3std6ranges3__45__cpo4swapE
	.align		8
        /*0040*/ 	.dword	_ZN81_INTERNAL_acdd9c0f_45_flash_fwd_hdim64_e4m3_softcap_packgqa_sm90_cu_49158569_33894cuda3std6ranges3__45__cpo9iter_moveE
	.align		8
        /*0048*/ 	.dword	_ZN81_INTERNAL_acdd9c0f_45_flash_fwd_hdim64_e4m3_softcap_packgqa_sm90_cu_49158569_33894cute7productE
	.align		8
        /*0050*/ 	.dword	_ZN81_INTERNAL_acdd9c0f_45_flash_fwd_hdim64_e4m3_softcap_packgqa_sm90_cu_49158569_33894cute1_E


//--------------------- .text._ZN7cutlass13device_kernelIN5flash11enable_sm90INS1_16FlashAttnFwdSm90INS1_25CollectiveMainloopFwdSm90ILi2EN4cute5tupleIJNS5_1CILi1EEES8_S8_EEENS6_IJNS7_ILi192EEENS7_ILi160EEENS7_ILi64EEEEEELi64ENS_12float_e4m3_tEfNS_4arch4Sm90ELb0ELb0ELb1ELb0ELb0ELb0ELb0ELb1ELb1ELb1ELb0ELb0EEENS1_21CollectiveEpilogueFwdINS6_IJSA_SC_SB_EEES9_NS_10bfloat16_tESG_Li384ELb0ELb1ELb0ELb1EEENS1_29StaticPersistentTileSchedulerILb0EEEEEEEEEvNT_6ParamsE --------------------------
	.section	.text._ZN7cutlass13device_kernelIN5flash11enable_sm90INS1_16FlashAttnFwdSm90INS1_25CollectiveMainloopFwdSm90ILi2EN4cute5tupleIJNS5_1CILi1EEES8_S8_EEENS6_IJNS7_ILi192EEENS7_ILi160EEENS7_ILi64EEEEEELi64ENS_12float_e4m3_tEfNS_4arch4Sm90ELb0ELb0ELb1ELb0ELb0ELb0ELb0ELb1ELb1ELb1ELb0ELb0EEENS1_21CollectiveEpilogueFwdINS6_IJSA_SC_SB_EEES9_NS_10bfloat16_tESG_Li384ELb0ELb1ELb0ELb1EEENS1_29StaticPersistentTileSchedulerILb0EEEEEEEEEvNT_6ParamsE,"ax",@progbits
	.align	128
.text._ZN7cutlass13device_kernelIN5flash11enable_sm90INS1_16FlashAttnFwdSm90INS1_25CollectiveMainloopFwdSm90ILi2EN4cute5tupleIJNS5_1CILi1EEES8_S8_EEENS6_IJNS7_ILi192EEENS7_ILi160EEENS7_ILi64EEEEEELi64ENS_12float_e4m3_tEfNS_4arch4Sm90ELb0ELb0ELb1ELb0ELb0ELb0ELb0ELb1ELb1ELb1ELb0ELb0EEENS1_21CollectiveEpilogueFwdINS6_IJSA_SC_SB_EEES9_NS_10bfloat16_tESG_Li384ELb0ELb1ELb0ELb1EEENS1_29StaticPersistentTileSchedulerILb0EEEEEEEEEvNT_6ParamsE:
        .type           _ZN7cutlass13device_kernelIN5flash11enable_sm90INS1_16FlashAttnFwdSm90INS1_25CollectiveMainloopFwdSm90ILi2EN4cute5tupleIJNS5_1CILi1EEES8_S8_EEENS6_IJNS7_ILi192EEENS7_ILi160EEENS7_ILi64EEEEEELi64ENS_12float_e4m3_tEfNS_4arch4Sm90ELb0ELb0ELb1ELb0ELb0ELb0ELb0ELb1ELb1ELb1ELb0ELb0EEENS1_21CollectiveEpilogueFwdINS6_IJSA_SC_SB_EEES9_NS_10bfloat16_tESG_Li384ELb0ELb1ELb0ELb1EEENS1_29StaticPersistentTileSchedulerILb0EEEEEEEEEvNT_6ParamsE,@function
        .size           _ZN7cutlass13device_kernelIN5flash11enable_sm90INS1_16FlashAttnFwdSm90INS1_25CollectiveMainloopFwdSm90ILi2EN4cute5tupleIJNS5_1CILi1EEES8_S8_EEENS6_IJNS7_ILi192EEENS7_ILi160EEENS7_ILi64EEEEEELi64ENS_12float_e4m3_tEfNS_4arch4Sm90ELb0ELb0ELb1ELb0ELb0ELb0ELb0ELb1ELb1ELb1ELb0ELb0EEENS1_21CollectiveEpilogueFwdINS6_IJSA_SC_SB_EEES9_NS_10bfloat16_tESG_Li384ELb0ELb1ELb0ELb1EEENS1_29StaticPersistentTileSchedulerILb0EEEEEEEEEvNT_6ParamsE,(.L_x_9 - _ZN7cutlass13device_kernelIN5flash11enable_sm90INS1_16FlashAttnFwdSm90INS1_25CollectiveMainloopFwdSm90ILi2EN4cute5tupleIJNS5_1CILi1EEES8_S8_EEENS6_IJNS7_ILi192EEENS7_ILi160EEENS7_ILi64EEEEEELi64ENS_12float_e4m3_tEfNS_4arch4Sm90ELb0ELb0ELb1ELb0ELb0ELb0ELb0ELb1ELb1ELb1ELb0ELb0EEENS1_21CollectiveEpilogueFwdINS6_IJSA_SC_SB_EEES9_NS_10bfloat16_tESG_Li384ELb0ELb1ELb0ELb1EEENS1_29StaticPersistentTileSchedulerILb0EEEEEEEEEvNT_6ParamsE)
        .other          _ZN7cutlass13device_kernelIN5flash11enable_sm90INS1_16FlashAttnFwdSm90INS1_25CollectiveMainloopFwdSm90ILi2EN4cute5tupleIJNS5_1CILi1EEES8_S8_EEENS6_IJNS7_ILi192EEENS7_ILi160EEENS7_ILi64EEEEEELi64ENS_12float_e4m3_tEfNS_4arch4Sm90ELb0ELb0ELb1ELb0ELb0ELb0ELb0ELb1ELb1ELb1ELb0ELb0EEENS1_21CollectiveEpilogueFwdINS6_IJSA_SC_SB_EEES9_NS_10bfloat16_tESG_Li384ELb0ELb1ELb0ELb1EEENS1_29StaticPersistentTileSchedulerILb0EEEEEEEEEvNT_6ParamsE,@"STO_CUDA_ENTRY STV_DEFAULT"
_ZN7cutlass13device_kernelIN5flash11enable_sm90INS1_16FlashAttnFwdSm90INS1_25CollectiveMainloopFwdSm90ILi2EN4cute5tupleIJNS5_1CILi1EEES8_S8_EEENS6_IJNS7_ILi192EEENS7_ILi160EEENS7_ILi64EEEEEELi64ENS_12float_e4m3_tEfNS_4arch4Sm90ELb0ELb0ELb1ELb0ELb0ELb0ELb0ELb1ELb1ELb1ELb0ELb0EEENS1_21CollectiveEpilogueFwdINS6_IJSA_SC_SB_EEES9_NS_10bfloat16_tESG_Li384ELb0ELb1ELb0ELb1EEENS1_29StaticPersistentTileSchedulerILb0EEEEEEEEEvNT_6ParamsE:
[----:B------:R-:W-:Y:S01]  /*0000*/  LDC R1, c[0x0][0x37c] ;  /* 0x0000df00ff017b82 */ /* 0x000fe20000000800 */
[----:B------:R-:W-:Y:S05]  /*0010*/  EXIT ;  /* 0x000000000000794d */ /* 0x000fea0003800000 */
.L_x_0:
[----:B------:R-:W-:-:S00]  /*0020*/  BRA `(.L_x_0) ;  /* 0xfffffffc00fc7947 */ /* 0x000fc0000383ffff */
[----:B------:R-:W-:-:S00]  /*0030*/  NOP ;  /* 0x0000000000007918 */ /* 0x000fc00000000000 */
        /* <DEDUP_REMOVED lines=12> */
.L_x_9:


//--------------------- .text._ZN7cutlass13device_kernelIN5flash11enable_sm90INS1_16FlashAttnFwdSm90INS1_25CollectiveMainloopFwdSm90ILi2EN4cute5tupleIJNS5_1CILi1EEES8_S8_EEENS6_IJNS7_ILi192EEENS7_ILi160EEENS7_ILi64EEEEEELi64ENS_12float_e4m3_tEfNS_4arch4Sm90ELb0ELb0ELb1ELb1ELb0ELb0ELb0ELb1ELb1ELb1ELb0ELb0EEENS1_21CollectiveEpilogueFwdINS6_IJSA_SC_SB_EEES9_NS_10bfloat16_tESG_Li384ELb1ELb1ELb0ELb1EEENS1_36VarlenDynamicPersistentTileSchedulerILi192ELi160ELi384ELi128ELb0ELb1ELb1ELb0ELb1ELb1EEEEEEEEEvNT_6ParamsE --------------------------
	.section	.text._ZN7cutlass13device_kernelIN5flash11enable_sm90INS1_16FlashAttnFwdSm90INS1_25CollectiveMainloopFwdSm90ILi2EN4cute5tupleIJNS5_1CILi1EEES8_S8_EEENS6_IJNS7_ILi192EEENS7_ILi160EEENS7_ILi64EEEEEELi64ENS_12float_e4m3_tEfNS_4arch4Sm90ELb0ELb0ELb1ELb1ELb0ELb0ELb0ELb1ELb1ELb1ELb0ELb0EEENS1_21CollectiveEpilogueFwdINS6_IJSA_SC_SB_EEES9_NS_10bfloat16_tESG_Li384ELb1ELb1ELb0ELb1EEENS1_36VarlenDynamicPersistentTileSchedulerILi192ELi160ELi384ELi128ELb0ELb1ELb1ELb0ELb1ELb1EEEEEEEEEvNT_6ParamsE,"ax",@progbits
	.align	128
.text._ZN7cutlass13device_kernelIN5flash11enable_sm90INS1_16FlashAttnFwdSm90INS1_25CollectiveMainloopFwdSm90ILi2EN4cute5tupleIJNS5_1CILi1EEES8_S8_EEENS6_IJNS7_ILi192EEENS7_ILi160EEENS7_ILi64EEEEEELi64ENS_12float_e4m3_tEfNS_4arch4Sm90ELb0ELb0ELb1ELb1ELb0ELb0ELb0ELb1ELb1ELb1ELb0ELb0EEENS1_21CollectiveEpilogueFwdINS6_IJSA_SC_SB_EEES9_NS_10bfloat16_tESG_Li384ELb1ELb1ELb0ELb1EEENS1_36VarlenDynamicPersistentTileSchedulerILi192ELi160ELi384ELi128ELb0ELb1ELb1ELb0ELb1ELb1EEEEEEEEEvNT_6ParamsE:
        .type           _ZN7cutlass13device_kernelIN5flash11enable_sm90INS1_16FlashAttnFwdSm90INS1_25CollectiveMainloopFwdSm90ILi2EN4cute5tupleIJNS5_1CILi1EEES8_S8_EEENS6_IJNS7_ILi192EEENS7_ILi160EEENS7_ILi64EEEEEELi64ENS_12float_e4m3_tEfNS_4arch4Sm90ELb0ELb0ELb1ELb1ELb0ELb0ELb0ELb1ELb1ELb1ELb0ELb0EEENS1_21CollectiveEpilogueFwdINS6_IJSA_SC_SB_EEES9_NS_10bfloat16_tESG_Li384ELb1ELb1ELb0ELb1EEENS1_36VarlenDynamicPersistentTileSchedulerILi192ELi160ELi384ELi128ELb0ELb1ELb1ELb0ELb1ELb1EEEEEEEEEvNT_6ParamsE,@function
        .size           _ZN7cutlass13device_kernelIN5flash11enable_sm90INS1_16FlashAttnFwdSm90INS1_25CollectiveMainloopFwdSm90ILi2EN4cute5tupleIJNS5_1CILi1EEES8_S8_EEENS6_IJNS7_ILi192EEENS7_ILi160EEENS7_ILi64EEEEEELi64ENS_12float_e4m3_tEfNS_4arch4Sm90ELb0ELb0ELb1ELb1ELb0ELb0ELb0ELb1ELb1ELb1ELb0ELb0EEENS1_21CollectiveEpilogueFwdINS6_IJSA_SC_SB_EEES9_NS_10bfloat16_tESG_Li384ELb1ELb1ELb0ELb1EEENS1_36VarlenDynamicPersistentTileSchedulerILi192ELi160ELi384ELi128ELb0ELb1ELb1ELb0ELb1ELb1EEEEEEEEEvNT_6ParamsE,(.L_x_10 - _ZN7cutlass13device_kernelIN5flash11enable_sm90INS1_16FlashAttnFwdSm90INS1_25CollectiveMainloopFwdSm90ILi2EN4cute5tupleIJNS5_1CILi1EEES8_S8_EEENS6_IJNS7_ILi192EEENS7_ILi160EEENS7_ILi64EEEEEELi64ENS_12float_e4m3_tEfNS_4arch4Sm90ELb0ELb0ELb1ELb1ELb0ELb0ELb0ELb1ELb1ELb1ELb0ELb0EEENS1_21CollectiveEpilogueFwdINS6_IJSA_SC_SB_EEES9_NS_10bfloat16_tESG_Li384ELb1ELb1ELb0ELb1EEENS1_36VarlenDynamicPersistentTileSchedulerILi192ELi160ELi384ELi128ELb0ELb1ELb1ELb0ELb1ELb1EEEEEEEEEvNT_6ParamsE)
        .other          _ZN7cutlass13device_kernelIN5flash11enable_sm90INS1_16FlashAttnFwdSm90INS1_25CollectiveMainloopFwdSm90ILi2EN4cute5tupleIJNS5_1CILi1EEES8_S8_EEENS6_IJNS7_ILi192EEENS7_ILi160EEENS7_ILi64EEEEEELi64ENS_12float_e4m3_tEfNS_4arch4Sm90ELb0ELb0ELb1ELb1ELb0ELb0ELb0ELb1ELb1ELb1ELb0ELb0EEENS1_21CollectiveEpilogueFwdINS6_IJSA_SC_SB_EEES9_NS_10bfloat16_tESG_Li384ELb1ELb1ELb0ELb1EEENS1_36VarlenDynamicPersistentTileSchedulerILi192ELi160ELi384ELi128ELb0ELb1ELb1ELb0ELb1ELb1EEEEEEEEEvNT_6ParamsE,@"STO_CUDA_ENTRY STV_DEFAULT"
_ZN7cutlass13device_kernelIN5flash11enable_sm90INS1_16FlashAttnFwdSm90INS1_25CollectiveMainloopFwdSm90ILi2EN4cute5tupleIJNS5_1CILi1EEES8_S8_EEENS6_IJNS7_ILi192EEENS7_ILi160EEENS7_ILi64EEEEEELi64ENS_12float_e4m3_tEfNS_4arch4Sm90ELb0ELb0ELb1ELb1ELb0ELb0ELb0ELb1ELb1ELb1ELb0ELb0EEENS1_21CollectiveEpilogueFwdINS6_IJSA_SC_SB_EEES9_NS_10bfloat16_tESG_Li384ELb1ELb1ELb0ELb1EEENS1_36VarlenDynamicPersistentTileSchedulerILi192ELi160ELi384ELi128ELb0ELb1ELb1ELb0ELb1ELb1EEEEEEEEEvNT_6ParamsE:
[----:B------:R-:W-:Y:S01]  /*0000*/  LDC R1, c[0x0][0x37c] ;  /* 0x0000df00ff017b82 */ /* 0x000fe20000000800 */
[----:B------:R-:W-:Y:S05]  /*0010*/  EXIT ;  /* 0x000000000000794d */ /* 0x000fea0003800000 */
.L_x_1:
        /* <DEDUP_REMOVED lines=14> */
.L_x_10:


//--------------------- .text._ZN7cutlass13device_kernelIN5flash11enable_sm90INS1_16FlashAttnFwdSm90INS1_25CollectiveMainloopFwdSm90ILi2EN4cute5tupleIJNS5_1CILi1EEES8_S8_EEENS6_IJNS7_ILi192EEENS7_ILi160EEENS7_ILi64EEEEEELi64ENS_12float_e4m3_tEfNS_4arch4Sm90ELb0ELb0ELb1ELb1ELb0ELb1ELb0ELb1ELb1ELb1ELb0ELb0EEENS1_21CollectiveEpilogueFwdINS6_IJSA_SC_SB_EEES9_NS_10bfloat16_tESG_Li384ELb1ELb1ELb0ELb1EEENS1_36VarlenDynamicPersistentTileSchedulerILi192ELi160ELi384ELi128ELb0ELb1ELb1ELb0ELb1ELb1EEEEEEEEEvNT_6ParamsE --------------------------
	.section	.text._ZN7cutlass13device_kernelIN5flash11enable_sm90INS1_16FlashAttnFwdSm90INS1_25CollectiveMainloopFwdSm90ILi2EN4cute5tupleIJNS5_1CILi1EEES8_S8_EEENS6_IJNS7_ILi192EEENS7_ILi160EEENS7_ILi64EEEEEELi64ENS_12float_e4m3_tEfNS_4arch4Sm90ELb0ELb0ELb1ELb1ELb0ELb1ELb0ELb1ELb1ELb1ELb0ELb0EEENS1_21CollectiveEpilogueFwdINS6_IJSA_SC_SB_EEES9_NS_10bfloat16_tESG_Li384ELb1ELb1ELb0ELb1EEENS1_36VarlenDynamicPersistentTileSchedulerILi192ELi160ELi384ELi128ELb0ELb1ELb1ELb0ELb1ELb1EEEEEEEEEvNT_6ParamsE,"ax",@progbits
	.align	128
.text._ZN7cutlass13device_kernelIN5flash11enable_sm90INS1_16FlashAttnFwdSm90INS1_25CollectiveMainloopFwdSm90ILi2EN4cute5tupleIJNS5_1CILi1EEES8_S8_EEENS6_IJNS7_ILi192EEENS7_ILi160EEENS7_ILi64EEEEEELi64ENS_12float_e4m3_tEfNS_4arch4Sm90ELb0ELb0ELb1ELb1ELb0ELb1ELb0ELb1ELb1ELb1ELb0ELb0EEENS1_21CollectiveEpilogueFwdINS6_IJSA_SC_SB_EEES9_NS_10bfloat16_tESG_Li384ELb1ELb1ELb0ELb1EEENS1_36VarlenDynamicPersistentTileSchedulerILi192ELi160ELi384ELi128ELb0ELb1ELb1ELb0ELb1ELb1EEEEEEEEEvNT_6ParamsE:
        .type           _ZN7cutlass13device_kernelIN5flash11enable_sm90INS1_16FlashAttnFwdSm90INS1_25CollectiveMainloopFwdSm90ILi2EN4cute5tupleIJNS5_1CILi1EEES8_S8_EEENS6_IJNS7_ILi192EEENS7_ILi160EEENS7_ILi64EEEEEELi64ENS_12float_e4m3_tEfNS_4arch4Sm90ELb0ELb0ELb1ELb1ELb0ELb1ELb0ELb1ELb1ELb1ELb0ELb0EEENS1_21CollectiveEpilogueFwdINS6_IJSA_SC_SB_EEES9_NS_10bfloat16_tESG_Li384ELb1ELb1ELb0ELb1EEENS1_36VarlenDynamicPersistentTileSchedulerILi192ELi160ELi384ELi128ELb0ELb1ELb1ELb0ELb1ELb1EEEEEEEEEvNT_6ParamsE,@function
        .size           _ZN7cutlass13device_kernelIN5flash11enable_sm90INS1_16FlashAttnFwdSm90INS1_25CollectiveMainloopFwdSm90ILi2EN4cute5tupleIJNS5_1CILi1EEES8_S8_EEENS6_IJNS7_ILi192EEENS7_ILi160EEENS7_ILi64EEEEEELi64ENS_12float_e4m3_tEfNS_4arch4Sm90ELb0ELb0ELb1ELb1ELb0ELb1ELb0ELb1ELb1ELb1ELb0ELb0EEENS1_21CollectiveEpilogueFwdINS6_IJSA_SC_SB_EEES9_NS_10bfloat16_tESG_Li384ELb1ELb1ELb0ELb1EEENS1_36VarlenDynamicPersistentTileSchedulerILi192ELi160ELi384ELi128ELb0ELb1ELb1ELb0ELb1ELb1EEEEEEEEEvNT_6ParamsE,(.L_x_11 - _ZN7cutlass13device_kernelIN5flash11enable_sm90INS1_16FlashAttnFwdSm90INS1_25CollectiveMainloopFwdSm90ILi2EN4cute5tupleIJNS5_1CILi1EEES8_S8_EEENS6_IJNS7_ILi192EEENS7_ILi160EEENS7_ILi64EEEEEELi64ENS_12float_e4m3_tEfNS_4arch4Sm90ELb0ELb0ELb1ELb1ELb0ELb1ELb0ELb1ELb1ELb1ELb0ELb0EEENS1_21CollectiveEpilogueFwdINS6_IJSA_SC_SB_EEES9_NS_10bfloat16_tESG_Li384ELb1ELb1ELb0ELb1EEENS1_36VarlenDynamicPersistentTileSchedulerILi192ELi160ELi384ELi128ELb0ELb1ELb1ELb0ELb1ELb1EEEEEEEEEvNT_6ParamsE)
        .other          _ZN7cutlass13device_kernelIN5flash11enable_sm90INS1_16FlashAttnFwdSm90INS1_25CollectiveMainloopFwdSm90ILi2EN4cute5tupleIJNS5_1CILi1EEES8_S8_EEENS6_IJNS7_ILi192EEENS7_ILi160EEENS7_ILi64EEEEEELi64ENS_12float_e4m3_tEfNS_4arch4Sm90ELb0ELb0ELb1ELb1ELb0ELb1ELb0ELb1ELb1ELb1ELb0ELb0EEENS1_21CollectiveEpilogueFwdINS6_IJSA_SC_SB_EEES9_NS_10bfloat16_tESG_Li384ELb1ELb1ELb0ELb1EEENS1_36VarlenDynamicPersistentTileSchedulerILi192ELi160ELi384ELi128ELb0ELb1ELb1ELb0ELb1ELb1EEEEEEEEEvNT_6ParamsE,@"STO_CUDA_ENTRY STV_DEFAULT"
_ZN7cutlass13device_kernelIN5flash11enable_sm90INS1_16FlashAttnFwdSm90INS1_25CollectiveMainloopFwdSm90ILi2EN4cute5tupleIJNS5_1CILi1EEES8_S8_EEENS6_IJNS7_ILi192EEENS7_ILi160EEENS7_ILi64EEEEEELi64ENS_12float_e4m3_tEfNS_4arch4Sm90ELb0ELb0ELb1ELb1ELb0ELb1ELb0ELb1ELb1ELb1ELb0ELb0EEENS1_21CollectiveEpilogueFwdINS6_IJSA_SC_SB_EEES9_NS_10bfloat16_tESG_Li384ELb1ELb1ELb0ELb1EEENS1_36VarlenDynamicPersistentTileSchedulerILi192ELi160ELi384ELi128ELb0ELb1ELb1ELb0ELb1ELb1EEEEEEEEEvNT_6ParamsE:
[----:B------:R-:W-:Y:S01]  /*0000*/  LDC R1, c[0x0][0x37c] ;  /* 0x0000df00ff017b82 */ /* 0x000fe20000000800 */
[----:B------:R-:W-:Y:S05]  /*0010*/  EXIT ;  /* 0x000000000000794d */ /* 0x000fea0003800000 */
.L_x_2:
        /* <DEDUP_REMOVED lines=14> */
.L_x_11:


//--------------------- .text._ZN7cutlass13device_kernelIN5flash11enable_sm90INS1_16FlashAttnFwdSm90INS1_25CollectiveMainloopFwdSm90ILi2EN4cute5tupleIJNS5_1CILi1EEES8_S8_EEENS6_IJNS7_ILi192EEENS7_ILi160EEENS7_ILi64EEEEEELi64ENS_12float_e4m3_tEfNS_4arch4Sm90ELb0ELb1ELb1ELb0ELb0ELb0ELb0ELb1ELb1ELb1ELb0ELb0EEENS1_21CollectiveEpilogueFwdINS6_IJSA_SC_SB_EEES9_NS_10bfloat16_tESG_Li384ELb0ELb1ELb0ELb1EEENS1_30DynamicPersistentTileSchedulerILi384ELi128ELb0ELb1ELb1EEEEEEEEEvNT_6ParamsE --------------------------
	.section	.text._ZN7cutlass13device_kernelIN5flash11enable_sm90INS1_16FlashAttnFwdSm90INS1_25CollectiveMainloopFwdSm90ILi2EN4cute5tupleIJNS5_1CILi1EEES8_S8_EEENS6_IJNS7_ILi192EEENS7_ILi160EEENS7_ILi64EEEEEELi64ENS_12float_e4m3_tEfNS_4arch4Sm90ELb0ELb1ELb1ELb0ELb0ELb0ELb0ELb1ELb1ELb1ELb0ELb0EEENS1_21CollectiveEpilogueFwdINS6_IJSA_SC_SB_EEES9_NS_10bfloat16_tESG_Li384ELb0ELb1ELb0ELb1EEENS1_30DynamicPersistentTileSchedulerILi384ELi128ELb0ELb1ELb1EEEEEEEEEvNT_6ParamsE,"ax",@progbits
	.align	128
.text._ZN7cutlass13device_kernelIN5flash11enable_sm90INS1_16FlashAttnFwdSm90INS1_25CollectiveMainloopFwdSm90ILi2EN4cute5tupleIJNS5_1CILi1EEES8_S8_EEENS6_IJNS7_ILi192EEENS7_ILi160EEENS7_ILi64EEEEEELi64ENS_12float_e4m3_tEfNS_4arch4Sm90ELb0ELb1ELb1ELb0ELb0ELb0ELb0ELb1ELb1ELb1ELb0ELb0EEENS1_21CollectiveEpilogueFwdINS6_IJSA_SC_SB_EEES9_NS_10bfloat16_tESG_Li384ELb0ELb1ELb0ELb1EEENS1_30DynamicPersistentTileSchedulerILi384ELi128ELb0ELb1ELb1EEEEEEEEEvNT_6ParamsE:
        .type           _ZN7cutlass13device_kernelIN5flash11enable_sm90INS1_16FlashAttnFwdSm90INS1_25CollectiveMainloopFwdSm90ILi2EN4cute5tupleIJNS5_1CILi1EEES8_S8_EEENS6_IJNS7_ILi192EEENS7_ILi160EEENS7_ILi64EEEEEELi64ENS_12float_e4m3_tEfNS_4arch4Sm90ELb0ELb1ELb1ELb0ELb0ELb0ELb0ELb1ELb1ELb1ELb0ELb0EEENS1_21CollectiveEpilogueFwdINS6_IJSA_SC_SB_EEES9_NS_10bfloat16_tESG_Li384ELb0ELb1ELb0ELb1EEENS1_30DynamicPersistentTileSchedulerILi384ELi128ELb0ELb1ELb1EEEEEEEEEvNT_6ParamsE,@function
        .size           _ZN7cutlass13device_kernelIN5flash11enable_sm90INS1_16FlashAttnFwdSm90INS1_25CollectiveMainloopFwdSm90ILi2EN4cute5tupleIJNS5_1CILi1EEES8_S8_EEENS6_IJNS7_ILi192EEENS7_ILi160EEENS7_ILi64EEEEEELi64ENS_12float_e4m3_tEfNS_4arch4Sm90ELb0ELb1ELb1ELb0ELb0ELb0ELb0ELb1ELb1ELb1ELb0ELb0EEENS1_21CollectiveEpilogueFwdINS6_IJSA_SC_SB_EEES9_NS_10bfloat16_tESG_Li384ELb0ELb1ELb0ELb1EEENS1_30DynamicPersistentTileSchedulerILi384ELi128ELb0ELb1ELb1EEEEEEEEEvNT_6ParamsE,(.L_x_12 - _ZN7cutlass13device_kernelIN5flash11enable_sm90INS1_16FlashAttnFwdSm90INS1_25CollectiveMainloopFwdSm90ILi2EN4cute5tupleIJNS5_1CILi1EEES8_S8_EEENS6_IJNS7_ILi192EEENS7_ILi160EEENS7_ILi64EEEEEELi64ENS_12float_e4m3_tEfNS_4arch4Sm90ELb0ELb1ELb1ELb0ELb0ELb0ELb0ELb1ELb1ELb1ELb0ELb0EEENS1_21CollectiveEpilogueFwdINS6_IJSA_SC_SB_EEES9_NS_10bfloat16_tESG_Li384ELb0ELb1ELb0ELb1EEENS1_30DynamicPersistentTileSchedulerILi384ELi128ELb0ELb1ELb1EEEEEEEEEvNT_6ParamsE)
        .other          _ZN7cutlass13device_kernelIN5flash11enable_sm90INS1_16FlashAttnFwdSm90INS1_25CollectiveMainloopFwdSm90ILi2EN4cute5tupleIJNS5_1CILi1EEES8_S8_EEENS6_IJNS7_ILi192EEENS7_ILi160EEENS7_ILi64EEEEEELi64ENS_12float_e4m3_tEfNS_4arch4Sm90ELb0ELb1ELb1ELb0ELb0ELb0ELb0ELb1ELb1ELb1ELb0ELb0EEENS1_21CollectiveEpilogueFwdINS6_IJSA_SC_SB_EEES9_NS_10bfloat16_tESG_Li384ELb0ELb1ELb0ELb1EEENS1_30DynamicPersistentTileSchedulerILi384ELi128ELb0ELb1ELb1EEEEEEEEEvNT_6ParamsE,@"STO_CUDA_ENTRY STV_DEFAULT"
_ZN7cutlass13device_kernelIN5flash11enable_sm90INS1_16FlashAttnFwdSm90INS1_25CollectiveMainloopFwdSm90ILi2EN4cute5tupleIJNS5_1CILi1EEES8_S8_EEENS6_IJNS7_ILi192EEENS7_ILi160EEENS7_ILi64EEEEEELi64ENS_12float_e4m3_tEfNS_4arch4Sm90ELb0ELb1ELb1ELb0ELb0ELb0ELb0ELb1ELb1ELb1ELb0ELb0EEENS1_21CollectiveEpilogueFwdINS6_IJSA_SC_SB_EEES9_NS_10bfloat16_tESG_Li384ELb0ELb1ELb0ELb1EEENS1_30DynamicPersistentTileSchedulerILi384ELi128ELb0ELb1ELb1EEEEEEEEEvNT_6ParamsE:
[----:B------:R-:W-:Y:S01]  /*0000*/  LDC R1, c[0x0][0x37c] ;  /* 0x0000df00ff017b82 */ /* 0x000fe20000000800 */
[----:B------:R-:W-:Y:S05]  /*0010*/  EXIT ;  /* 0x000000000000794d */ /* 0x000fea0003800000 */
.L_x_3:
        /* <DEDUP_REMOVED lines=14> */
.L_x_12:


//--------------------- .text._ZN7cutlass13device_kernelIN5flash11enable_sm90INS1_16FlashAttnFwdSm90INS1_25CollectiveMainloopFwdSm90ILi2EN4cute5tupleIJNS5_1CILi1EEES8_S8_EEENS6_IJNS7_ILi192EEENS7_ILi160EEENS7_ILi64EEEEEELi64ENS_12float_e4m3_tEfNS_4arch4Sm90ELb0ELb1ELb1ELb1ELb0ELb0ELb0ELb1ELb1ELb1ELb0ELb0EEENS1_21CollectiveEpilogueFwdINS6_IJSA_SC_SB_EEES9_NS_10bfloat16_tESG_Li384ELb1ELb1ELb0ELb1EEENS1_36VarlenDynamicPersistentTileSchedulerILi192ELi160ELi384ELi128ELb0ELb1ELb1ELb1ELb0ELb1EEEEEEEEEvNT_6ParamsE --------------------------
	.section	.text._ZN7cutlass13device_kernelIN5flash11enable_sm90INS1_16FlashAttnFwdSm90INS1_25CollectiveMainloopFwdSm90ILi2EN4cute5tupleIJNS5_1CILi1EEES8_S8_EEENS6_IJNS7_ILi192EEENS7_ILi160EEENS7_ILi64EEEEEELi64ENS_12float_e4m3_tEfNS_4arch4Sm90ELb0ELb1ELb1ELb1ELb0ELb0ELb0ELb1ELb1ELb1ELb0ELb0EEENS1_21CollectiveEpilogueFwdINS6_IJSA_SC_SB_EEES9_NS_10bfloat16_tESG_Li384ELb1ELb1ELb0ELb1EEENS1_36VarlenDynamicPersistentTileSchedulerILi192ELi160ELi384ELi128ELb0ELb1ELb1ELb1ELb0ELb1EEEEEEEEEvNT_6ParamsE,"ax",@progbits
	.align	128
.text._ZN7cutlass13device_kernelIN5flash11enable_sm90INS1_16FlashAttnFwdSm90INS1_25CollectiveMainloopFwdSm90ILi2EN4cute5tupleIJNS5_1CILi1EEES8_S8_EEENS6_IJNS7_ILi192EEENS7_ILi160EEENS7_ILi64EEEEEELi64ENS_12float_e4m3_tEfNS_4arch4Sm90ELb0ELb1ELb1ELb1ELb0ELb0ELb0ELb1ELb1ELb1ELb0ELb0EEENS1_21CollectiveEpilogueFwdINS6_IJSA_SC_SB_EEES9_NS_10bfloat16_tESG_Li384ELb1ELb1ELb0ELb1EEENS1_36VarlenDynamicPersistentTileSchedulerILi192ELi160ELi384ELi128ELb0ELb1ELb1ELb1ELb0ELb1EEEEEEEEEvNT_6ParamsE:
        .type           _ZN7cutlass13device_kernelIN5flash11enable_sm90INS1_16FlashAttnFwdSm90INS1_25CollectiveMainloopFwdSm90ILi2EN4cute5tupleIJNS5_1CILi1EEES8_S8_EEENS6_IJNS7_ILi192EEENS7_ILi160EEENS7_ILi64EEEEEELi64ENS_12float_e4m3_tEfNS_4arch4Sm90ELb0ELb1ELb1ELb1ELb0ELb0ELb0ELb1ELb1ELb1ELb0ELb0EEENS1_21CollectiveEpilogueFwdINS6_IJSA_SC_SB_EEES9_NS_10bfloat16_tESG_Li384ELb1ELb1ELb0ELb1EEENS1_36VarlenDynamicPersistentTileSchedulerILi192ELi160ELi384ELi128ELb0ELb1ELb1ELb1ELb0ELb1EEEEEEEEEvNT_6ParamsE,@function
        .size           _ZN7cutlass13device_kernelIN5flash11enable_sm90INS1_16FlashAttnFwdSm90INS1_25CollectiveMainloopFwdSm90ILi2EN4cute5tupleIJNS5_1CILi1EEES8_S8_EEENS6_IJNS7_ILi192EEENS7_ILi160EEENS7_ILi64EEEEEELi64ENS_12float_e4m3_tEfNS_4arch4Sm90ELb0ELb1ELb1ELb1ELb0ELb0ELb0ELb1ELb1ELb1ELb0ELb0EEENS1_21CollectiveEpilogueFwdINS6_IJSA_SC_SB_EEES9_NS_10bfloat16_tESG_Li384ELb1ELb1ELb0ELb1EEENS1_36VarlenDynamicPersistentTileSchedulerILi192ELi160ELi384ELi128ELb0ELb1ELb1ELb1ELb0ELb1EEEEEEEEEvNT_6ParamsE,(.L_x_13 - _ZN7cutlass13device_kernelIN5flash11enable_sm90INS1_16FlashAttnFwdSm90INS1_25CollectiveMainloopFwdSm90ILi2EN4cute5tupleIJNS5_1CILi1EEES8_S8_EEENS6_IJNS7_ILi192EEENS7_ILi160EEENS7_ILi64EEEEEELi64ENS_12float_e4m3_tEfNS_4arch4Sm90ELb0ELb1ELb1ELb1ELb0ELb0ELb0ELb1ELb1ELb1ELb0ELb0EEENS1_21CollectiveEpilogueFwdINS6_IJSA_SC_SB_EEES9_NS_10bfloat16_tESG_Li384ELb1ELb1ELb0ELb1EEENS1_36VarlenDynamicPersistentTileSchedulerILi192ELi160ELi384ELi128ELb0ELb1ELb1ELb1ELb0ELb1EEEEEEEEEvNT_6ParamsE)
        .other          _ZN7cutlass13device_kernelIN5flash11enable_sm90INS1_16FlashAttnFwdSm90INS1_25CollectiveMainloopFwdSm90ILi2EN4cute5tupleIJNS5_1CILi1EEES8_S8_EEENS6_IJNS7_ILi192EEENS7_ILi160EEENS7_ILi64EEEEEELi64ENS_12float_e4m3_tEfNS_4arch4Sm90ELb0ELb1ELb1ELb1ELb0ELb0ELb0ELb1ELb1ELb1ELb0ELb0EEENS1_21CollectiveEpilogueFwdINS6_IJSA_SC_SB_EEES9_NS_10bfloat16_tESG_Li384ELb1ELb1ELb0ELb1EEENS1_36VarlenDynamicPersistentTileSchedulerILi192ELi160ELi384ELi128ELb0ELb1ELb1ELb1ELb0ELb1EEEEEEEEEvNT_6ParamsE,@"STO_CUDA_ENTRY STV_DEFAULT"
_ZN7cutlass13device_kernelIN5flash11enable_sm90INS1_16FlashAttnFwdSm90INS1_25CollectiveMainloopFwdSm90ILi2EN4cute5tupleIJNS5_1CILi1EEES8_S8_EEENS6_IJNS7_ILi192EEENS7_ILi160EEENS7_ILi64EEEEEELi64ENS_12float_e4m3_tEfNS_4arch4Sm90ELb0ELb1ELb1ELb1ELb0ELb0ELb0ELb1ELb1ELb1ELb0ELb0EEENS1_21CollectiveEpilogueFwdINS6_IJSA_SC_SB_EEES9_NS_10bfloat16_tESG_Li384ELb1ELb1ELb0ELb1EEENS1_36VarlenDynamicPersistentTileSchedulerILi192ELi160ELi384ELi128ELb0ELb1ELb1ELb1ELb0ELb1EEEEEEEEEvNT_6ParamsE:
[----:B------:R-:W-:Y:S01]  /*0000*/  LDC R1, c[0x0][0x37c] ;  /* 0x0000df00ff017b82 */ /* 0x000fe20000000800 */
[----:B------:R-:W-:Y:S05]  /*0010*/  EXIT ;  /* 0x000000000000794d */ /* 0x000fea0003800000 */
.L_x_4:
        /* <DEDUP_REMOVED lines=14> */
.L_x_13:


//--------------------- .text._ZN7cutlass13device_kernelIN5flash11enable_sm90INS1_16FlashAttnFwdSm90INS1_25CollectiveMainloopFwdSm90ILi2EN4cute5tupleIJNS5_1CILi1EEES8_S8_EEENS6_IJNS7_ILi192EEENS7_ILi160EEENS7_ILi64EEEEEELi64ENS_12float_e4m3_tEfNS_4arch4Sm90ELb0ELb1ELb1ELb1ELb0ELb1ELb0ELb1ELb1ELb1ELb0ELb0EEENS1_21CollectiveEpilogueFwdINS6_IJSA_SC_SB_EEES9_NS_10bfloat16_tESG_Li384ELb1ELb1ELb0ELb1EEENS1_36VarlenDynamicPersistentTileSchedulerILi192ELi160ELi384ELi128ELb0ELb1ELb1ELb1ELb0ELb1EEEEEEEEEvNT_6ParamsE --------------------------
	.section	.text._ZN7cutlass13device_kernelIN5flash11enable_sm90INS1_16FlashAttnFwdSm90INS1_25CollectiveMainloopFwdSm90ILi2EN4cute5tupleIJNS5_1CILi1EEES8_S8_EEENS6_IJNS7_ILi192EEENS7_ILi160EEENS7_ILi64EEEEEELi64ENS_12float_e4m3_tEfNS_4arch4Sm90ELb0ELb1ELb1ELb1ELb0ELb1ELb0ELb1ELb1ELb1ELb0ELb0EEENS1_21CollectiveEpilogueFwdINS6_IJSA_SC_SB_EEES9_NS_10bfloat16_tESG_Li384ELb1ELb1ELb0ELb1EEENS1_36VarlenDynamicPersistentTileSchedulerILi192ELi160ELi384ELi128ELb0ELb1ELb1ELb1ELb0ELb1EEEEEEEEEvNT_6ParamsE,"ax",@progbits
	.align	128
.text._ZN7cutlass13device_kernelIN5flash11enable_sm90INS1_16FlashAttnFwdSm90INS1_25CollectiveMainloopFwdSm90ILi2EN4cute5tupleIJNS5_1CILi1EEES8_S8_EEENS6_IJNS7_ILi192EEENS7_ILi160EEENS7_ILi64EEEEEELi64ENS_12float_e4m3_tEfNS_4arch4Sm90ELb0ELb1ELb1ELb1ELb0ELb1ELb0ELb1ELb1ELb1ELb0ELb0EEENS1_21CollectiveEpilogueFwdINS6_IJSA_SC_SB_EEES9_NS_10bfloat16_tESG_Li384ELb1ELb1ELb0ELb1EEENS1_36VarlenDynamicPersistentTileSchedulerILi192ELi160ELi384ELi128ELb0ELb1ELb1ELb1ELb0ELb1EEEEEEEEEvNT_6ParamsE:
        .type           _ZN7cutlass13device_kernelIN5flash11enable_sm90INS1_16FlashAttnFwdSm90INS1_25CollectiveMainloopFwdSm90ILi2EN4cute5tupleIJNS5_1CILi1EEES8_S8_EEENS6_IJNS7_ILi192EEENS7_ILi160EEENS7_ILi64EEEEEELi64ENS_12float_e4m3_tEfNS_4arch4Sm90ELb0ELb1ELb1ELb1ELb0ELb1ELb0ELb1ELb1ELb1ELb0ELb0EEENS1_21CollectiveEpilogueFwdINS6_IJSA_SC_SB_EEES9_NS_10bfloat16_tESG_Li384ELb1ELb1ELb0ELb1EEENS1_36VarlenDynamicPersistentTileSchedulerILi192ELi160ELi384ELi128ELb0ELb1ELb1ELb1ELb0ELb1EEEEEEEEEvNT_6ParamsE,@function
        .size           _ZN7cutlass13device_kernelIN5flash11enable_sm90INS1_16FlashAttnFwdSm90INS1_25CollectiveMainloopFwdSm90ILi2EN4cute5tupleIJNS5_1CILi1EEES8_S8_EEENS6_IJNS7_ILi192EEENS7_ILi160EEENS7_ILi64EEEEEELi64ENS_12float_e4m3_tEfNS_4arch4Sm90ELb0ELb1ELb1ELb1ELb0ELb1ELb0ELb1ELb1ELb1ELb0ELb0EEENS1_21CollectiveEpilogueFwdINS6_IJSA_SC_SB_EEES9_NS_10bfloat16_tESG_Li384ELb1ELb1ELb0ELb1EEENS1_36VarlenDynamicPersistentTileSchedulerILi192ELi160ELi384ELi128ELb0ELb1ELb1ELb1ELb0ELb1EEEEEEEEEvNT_6ParamsE,(.L_x_14 - _ZN7cutlass13device_kernelIN5flash11enable_sm90INS1_16FlashAttnFwdSm90INS1_25CollectiveMainloopFwdSm90ILi2EN4cute5tupleIJNS5_1CILi1EEES8_S8_EEENS6_IJNS7_ILi192EEENS7_ILi160EEENS7_ILi64EEEEEELi64ENS_12float_e4m3_tEfNS_4arch4Sm90ELb0ELb1ELb1ELb1ELb0ELb1ELb0ELb1ELb1ELb1ELb0ELb0EEENS1_21CollectiveEpilogueFwdINS6_IJSA_SC_SB_EEES9_NS_10bfloat16_tESG_Li384ELb1ELb1ELb0ELb1EEENS1_36VarlenDynamicPersistentTileSchedulerILi192ELi160ELi384ELi128ELb0ELb1ELb1ELb1ELb0ELb1EEEEEEEEEvNT_6ParamsE)
        .other          _ZN7cutlass13device_kernelIN5flash11enable_sm90INS1_16FlashAttnFwdSm90INS1_25CollectiveMainloopFwdSm90ILi2EN4cute5tupleIJNS5_1CILi1EEES8_S8_EEENS6_IJNS7_ILi192EEENS7_ILi160EEENS7_ILi64EEEEEELi64ENS_12float_e4m3_tEfNS_4arch4Sm90ELb0ELb1ELb1ELb1ELb0ELb1ELb0ELb1ELb1ELb1ELb0ELb0EEENS1_21CollectiveEpilogueFwdINS6_IJSA_SC_SB_EEES9_NS_10bfloat16_tESG_Li384ELb1ELb1ELb0ELb1EEENS1_36VarlenDynamicPersistentTileSchedulerILi192ELi160ELi384ELi128ELb0ELb1ELb1ELb1ELb0ELb1EEEEEEEEEvNT_6ParamsE,@"STO_CUDA_ENTRY STV_DEFAULT"
_ZN7cutlass13device_kernelIN5flash11enable_sm90INS1_16FlashAttnFwdSm90INS1_25CollectiveMainloopFwdSm90ILi2EN4cute5tupleIJNS5_1CILi1EEES8_S8_EEENS6_IJNS7_ILi192EEENS7_ILi160EEENS7_ILi64EEEEEELi64ENS_12float_e4m3_tEfNS_4arch4Sm90ELb0ELb1ELb1ELb1ELb0ELb1ELb0ELb1ELb1ELb1ELb0ELb0EEENS1_21CollectiveEpilogueFwdINS6_IJSA_SC_SB_EEES9_NS_10bfloat16_tESG_Li384ELb1ELb1ELb0ELb1EEENS1_36VarlenDynamicPersistentTileSchedulerILi192ELi160ELi384ELi128ELb0ELb1ELb1ELb1ELb0ELb1EEEEEEEEEvNT_6ParamsE:
[----:B------:R-:W-:Y:S01]  /*0000*/  LDC R1, c[0x0][0x37c] ;  /* 0x0000df00ff017b82 */ /* 0x000fe20000000800 */
[----:B------:R-:W-:Y:S05]  /*0010*/  EXIT ;  /* 0x000000000000794d */ /* 0x000fea0003800000 */
.L_x_5:
        /* <DEDUP_REMOVED lines=14> */
.L_x_14:


//--------------------- .text._ZN7cutlass13device_kernelIN5flash11enable_sm90INS1_16FlashAttnFwdSm90INS1_25CollectiveMainloopFwdSm90ILi2EN4cute5tupleIJNS5_1CILi1EEES8_S8_EEENS6_IJNS7_ILi192EEENS7_ILi160EEENS7_ILi64EEEEEELi64ENS_12float_e4m3_tEfNS_4arch4Sm90ELb1ELb0ELb1ELb0ELb0ELb0ELb0ELb1ELb1ELb1ELb0ELb0EEENS1_21CollectiveEpilogueFwdINS6_IJSA_SC_SB_EEES9_NS_10bfloat16_tESG_Li384ELb0ELb1ELb0ELb1EEENS1_30DynamicPersistentTileSchedulerILi384ELi128ELb0ELb1ELb1EEEEEEEEEvNT_6ParamsE --------------------------
	.section	.text._ZN7cutlass13device_kernelIN5flash11enable_sm90INS1_16FlashAttnFwdSm90INS1_25CollectiveMainloopFwdSm90ILi2EN4cute5tupleIJNS5_1CILi1EEES8_S8_EEENS6_IJNS7_ILi192EEENS7_ILi160EEENS7_ILi64EEEEEELi64ENS_12float_e4m3_tEfNS_4arch4Sm90ELb1ELb0ELb1ELb0ELb0ELb0ELb0ELb1ELb1ELb1ELb0ELb0EEENS1_21CollectiveEpilogueFwdINS6_IJSA_SC_SB_EEES9_NS_10bfloat16_tESG_Li384ELb0ELb1ELb0ELb1EEENS1_30DynamicPersistentTileSchedulerILi384ELi128ELb0ELb1ELb1EEEEEEEEEvNT_6ParamsE,"ax",@progbits
	.align	128
.text._ZN7cutlass13device_kernelIN5flash11enable_sm90INS1_16FlashAttnFwdSm90INS1_25CollectiveMainloopFwdSm90ILi2EN4cute5tupleIJNS5_1CILi1EEES8_S8_EEENS6_IJNS7_ILi192EEENS7_ILi160EEENS7_ILi64EEEEEELi64ENS_12float_e4m3_tEfNS_4arch4Sm90ELb1ELb0ELb1ELb0ELb0ELb0ELb0ELb1ELb1ELb1ELb0ELb0EEENS1_21CollectiveEpilogueFwdINS6_IJSA_SC_SB_EEES9_NS_10bfloat16_tESG_Li384ELb0ELb1ELb0ELb1EEENS1_30DynamicPersistentTileSchedulerILi384ELi128ELb0ELb1ELb1EEEEEEEEEvNT_6ParamsE:
        .type           _ZN7cutlass13device_kernelIN5flash11enable_sm90INS1_16FlashAttnFwdSm90INS1_25CollectiveMainloopFwdSm90ILi2EN4cute5tupleIJNS5_1CILi1EEES8_S8_EEENS6_IJNS7_ILi192EEENS7_ILi160EEENS7_ILi64EEEEEELi64ENS_12float_e4m3_tEfNS_4arch4Sm90ELb1ELb0ELb1ELb0ELb0ELb0ELb0ELb1ELb1ELb1ELb0ELb0EEENS1_21CollectiveEpilogueFwdINS6_IJSA_SC_SB_EEES9_NS_10bfloat16_tESG_Li384ELb0ELb1ELb0ELb1EEENS1_30DynamicPersistentTileSchedulerILi384ELi128ELb0ELb1ELb1EEEEEEEEEvNT_6ParamsE,@function
        .size           _ZN7cutlass13device_kernelIN5flash11enable_sm90INS1_16FlashAttnFwdSm90INS1_25CollectiveMainloopFwdSm90ILi2EN4cute5tupleIJNS5_1CILi1EEES8_S8_EEENS6_IJNS7_ILi192EEENS7_ILi160EEENS7_ILi64EEEEEELi64ENS_12float_e4m3_tEfNS_4arch4Sm90ELb1ELb0ELb1ELb0ELb0ELb0ELb0ELb1ELb1ELb1ELb0ELb0EEENS1_21CollectiveEpilogueFwdINS6_IJSA_SC_SB_EEES9_NS_10bfloat16_tESG_Li384ELb0ELb1ELb0ELb1EEENS1_30DynamicPersistentTileSchedulerILi384ELi128ELb0ELb1ELb1EEEEEEEEEvNT_6ParamsE,(.L_x_15 - _ZN7cutlass13device_kernelIN5flash11enable_sm90INS1_16FlashAttnFwdSm90INS1_25CollectiveMainloopFwdSm90ILi2EN4cute5tupleIJNS5_1CILi1EEES8_S8_EEENS6_IJNS7_ILi192EEENS7_ILi160EEENS7_ILi64EEEEEELi64ENS_12float_e4m3_tEfNS_4arch4Sm90ELb1ELb0ELb1ELb0ELb0ELb0ELb0ELb1ELb1ELb1ELb0ELb0EEENS1_21CollectiveEpilogueFwdINS6_IJSA_SC_SB_EEES9_NS_10bfloat16_tESG_Li384ELb0ELb1ELb0ELb1EEENS1_30DynamicPersistentTileSchedulerILi384ELi128ELb0ELb1ELb1EEEEEEEEEvNT_6ParamsE)
        .other          _ZN7cutlass13device_kernelIN5flash11enable_sm90INS1_16FlashAttnFwdSm90INS1_25CollectiveMainloopFwdSm90ILi2EN4cute5tupleIJNS5_1CILi1EEES8_S8_EEENS6_IJNS7_ILi192EEENS7_ILi160EEENS7_ILi64EEEEEELi64ENS_12float_e4m3_tEfNS_4arch4Sm90ELb1ELb0ELb1ELb0ELb0ELb0ELb0ELb1ELb1ELb1ELb0ELb0EEENS1_21CollectiveEpilogueFwdINS6_IJSA_SC_SB_EEES9_NS_10bfloat16_tESG_Li384ELb0ELb1ELb0ELb1EEENS1_30DynamicPersistentTileSchedulerILi384ELi128ELb0ELb1ELb1EEEEEEEEEvNT_6ParamsE,@"STO_CUDA_ENTRY STV_DEFAULT"
_ZN7cutlass13device_kernelIN5flash11enable_sm90INS1_16FlashAttnFwdSm90INS1_25CollectiveMainloopFwdSm90ILi2EN4cute5tupleIJNS5_1CILi1EEES8_S8_EEENS6_IJNS7_ILi192EEENS7_ILi160EEENS7_ILi64EEEEEELi64ENS_12float_e4m3_tEfNS_4arch4Sm90ELb1ELb0ELb1ELb0ELb0ELb0ELb0ELb1ELb1ELb1ELb0ELb0EEENS1_21CollectiveEpilogueFwdINS6_IJSA_SC_SB_EEES9_NS_10bfloat16_tESG_Li384ELb0ELb1ELb0ELb1EEENS1_30DynamicPersistentTileSchedulerILi384ELi128ELb0ELb1ELb1EEEEEEEEEvNT_6ParamsE:
[----:B------:R-:W-:Y:S01]  /*0000*/  LDC R1, c[0x0][0x37c] ;  /* 0x0000df00ff017b82 */ /* 0x000fe20000000800 */
[----:B------:R-:W-:Y:S05]  /*0010*/  EXIT ;  /* 0x000000000000794d */ /* 0x000fea0003800000 */
.L_x_6:
        /* <DEDUP_REMOVED lines=14> */
.L_x_15:


//--------------------- .text._ZN7cutlass13device_kernelIN5flash11enable_sm90INS1_16FlashAttnFwdSm90INS1_25CollectiveMainloopFwdSm90ILi2EN4cute5tupleIJNS5_1CILi1EEES8_S8_EEENS6_IJNS7_ILi192EEENS7_ILi160EEENS7_ILi64EEEEEELi64ENS_12float_e4m3_tEfNS_4arch4Sm90ELb1ELb0ELb1ELb1ELb0ELb0ELb0ELb1ELb1ELb1ELb0ELb0EEENS1_21CollectiveEpilogueFwdINS6_IJSA_SC_SB_EEES9_NS_10bfloat16_tESG_Li384ELb1ELb1ELb0ELb1EEENS1_36VarlenDynamicPersistentTileSchedulerILi192ELi160ELi384ELi128ELb0ELb1ELb1ELb1ELb1ELb1EEEEEEEEEvNT_6ParamsE --------------------------
	.section	.text._ZN7cutlass13device_kernelIN5flash11enable_sm90INS1_16FlashAttnFwdSm90INS1_25CollectiveMainloopFwdSm90ILi2EN4cute5tupleIJNS5_1CILi1EEES8_S8_EEENS6_IJNS7_ILi192EEENS7_ILi160EEENS7_ILi64EEEEEELi64ENS_12float_e4m3_tEfNS_4arch4Sm90ELb1ELb0ELb1ELb1ELb0ELb0ELb0ELb1ELb1ELb1ELb0ELb0EEENS1_21CollectiveEpilogueFwdINS6_IJSA_SC_SB_EEES9_NS_10bfloat16_tESG_Li384ELb1ELb1ELb0ELb1EEENS1_36VarlenDynamicPersistentTileSchedulerILi192ELi160ELi384ELi128ELb0ELb1ELb1ELb1ELb1ELb1EEEEEEEEEvNT_6ParamsE,"ax",@progbits
	.align	128
.text._ZN7cutlass13device_kernelIN5flash11enable_sm90INS1_16FlashAttnFwdSm90INS1_25CollectiveMainloopFwdSm90ILi2EN4cute5tupleIJNS5_1CILi1EEES8_S8_EEENS6_IJNS7_ILi192EEENS7_ILi160EEENS7_ILi64EEEEEELi64ENS_12float_e4m3_tEfNS_4arch4Sm90ELb1ELb0ELb1ELb1ELb0ELb0ELb0ELb1ELb1ELb1ELb0ELb0EEENS1_21CollectiveEpilogueFwdINS6_IJSA_SC_SB_EEES9_NS_10bfloat16_tESG_Li384ELb1ELb1ELb0ELb1EEENS1_36VarlenDynamicPersistentTileSchedulerILi192ELi160ELi384ELi128ELb0ELb1ELb1ELb1ELb1ELb1EEEEEEEEEvNT_6ParamsE:
        .type           _ZN7cutlass13device_kernelIN5flash11enable_sm90INS1_16FlashAttnFwdSm90INS1_25CollectiveMainloopFwdSm90ILi2EN4cute5tupleIJNS5_1CILi1EEES8_S8_EEENS6_IJNS7_ILi192EEENS7_ILi160EEENS7_ILi64EEEEEELi64ENS_12float_e4m3_tEfNS_4arch4Sm90ELb1ELb0ELb1ELb1ELb0ELb0ELb0ELb1ELb1ELb1ELb0ELb0EEENS1_21CollectiveEpilogueFwdINS6_IJSA_SC_SB_EEES9_NS_10bfloat16_tESG_Li384ELb1ELb1ELb0ELb1EEENS1_36VarlenDynamicPersistentTileSchedulerILi192ELi160ELi384ELi128ELb0ELb1ELb1ELb1ELb1ELb1EEEEEEEEEvNT_6ParamsE,@function
        .size           _ZN7cutlass13device_kernelIN5flash11enable_sm90INS1_16FlashAttnFwdSm90INS1_25CollectiveMainloopFwdSm90ILi2EN4cute5tupleIJNS5_1CILi1EEES8_S8_EEENS6_IJNS7_ILi192EEENS7_ILi160EEENS7_ILi64EEEEEELi64ENS_12float_e4m3_tEfNS_4arch4Sm90ELb1ELb0ELb1ELb1ELb0ELb0ELb0ELb1ELb1ELb1ELb0ELb0EEENS1_21CollectiveEpilogueFwdINS6_IJSA_SC_SB_EEES9_NS_10bfloat16_tESG_Li384ELb1ELb1ELb0ELb1EEENS1_36VarlenDynamicPersistentTileSchedulerILi192ELi160ELi384ELi128ELb0ELb1ELb1ELb1ELb1ELb1EEEEEEEEEvNT_6ParamsE,(.L_x_16 - _ZN7cutlass13device_kernelIN5flash11enable_sm90INS1_16FlashAttnFwdSm90INS1_25CollectiveMainloopFwdSm90ILi2EN4cute5tupleIJNS5_1CILi1EEES8_S8_EEENS6_IJNS7_ILi192EEENS7_ILi160EEENS7_ILi64EEEEEELi64ENS_12float_e4m3_tEfNS_4arch4Sm90ELb1ELb0ELb1ELb1ELb0ELb0ELb0ELb1ELb1ELb1ELb0ELb0EEENS1_21CollectiveEpilogueFwdINS6_IJSA_SC_SB_EEES9_NS_10bfloat16_tESG_Li384ELb1ELb1ELb0ELb1EEENS1_36VarlenDynamicPersistentTileSchedulerILi192ELi160ELi384ELi128ELb0ELb1ELb1ELb1ELb1ELb1EEEEEEEEEvNT_6ParamsE)
        .other          _ZN7cutlass13device_kernelIN5flash11enable_sm90INS1_16FlashAttnFwdSm90INS1_25CollectiveMainloopFwdSm90ILi2EN4cute5tupleIJNS5_1CILi1EEES8_S8_EEENS6_IJNS7_ILi192EEENS7_ILi160EEENS7_ILi64EEEEEELi64ENS_12float_e4m3_tEfNS_4arch4Sm90ELb1ELb0ELb1ELb1ELb0ELb0ELb0ELb1ELb1ELb1ELb0ELb0EEENS1_21CollectiveEpilogueFwdINS6_IJSA_SC_SB_EEES9_NS_10bfloat16_tESG_Li384ELb1ELb1ELb0ELb1EEENS1_36VarlenDynamicPersistentTileSchedulerILi192ELi160ELi384ELi128ELb0ELb1ELb1ELb1ELb1ELb1EEEEEEEEEvNT_6ParamsE,@"STO_CUDA_ENTRY STV_DEFAULT"
_ZN7cutlass13device_kernelIN5flash11enable_sm90INS1_16FlashAttnFwdSm90INS1_25CollectiveMainloopFwdSm90ILi2EN4cute5tupleIJNS5_1CILi1EEES8_S8_EEENS6_IJNS7_ILi192EEENS7_ILi160EEENS7_ILi64EEEEEELi64ENS_12float_e4m3_tEfNS_4arch4Sm90ELb1ELb0ELb1ELb1ELb0ELb0ELb0ELb1ELb1ELb1ELb0ELb0EEENS1_21CollectiveEpilogueFwdINS6_IJSA_SC_SB_EEES9_NS_10bfloat16_tESG_Li384ELb1ELb1ELb0ELb1EEENS1_36VarlenDynamicPersistentTileSchedulerILi192ELi160ELi384ELi128ELb0ELb1ELb1ELb1ELb1ELb1EEEEEEEEEvNT_6ParamsE:
[----:B------:R-:W-:Y:S01]  /*0000*/  LDC R1, c[0x0][0x37c] ;  /* 0x0000df00ff017b82 */ /* 0x000fe20000000800 */
[----:B------:R-:W-:Y:S05]  /*0010*/  EXIT ;  /* 0x000000000000794d */ /* 0x000fea0003800000 */
.L_x_7:
        /* <DEDUP_REMOVED lines=14> */
.L_x_16:


//--------------------- .text._ZN7cutlass13device_kernelIN5flash11enable_sm90INS1_16FlashAttnFwdSm90INS1_25CollectiveMainloopFwdSm90ILi2EN4cute5tupleIJNS5_1CILi1EEES8_S8_EEENS6_IJNS7_ILi192EEENS7_ILi160EEENS7_ILi64EEEEEELi64ENS_12float_e4m3_tEfNS_4arch4Sm90ELb1ELb0ELb1ELb1ELb0ELb1ELb0ELb1ELb1ELb1ELb0ELb0EEENS1_21CollectiveEpilogueFwdINS6_IJSA_SC_SB_EEES9_NS_10bfloat16_tESG_Li384ELb1ELb1ELb0ELb1EEENS1_36VarlenDynamicPersistentTileSchedulerILi192ELi160ELi384ELi128ELb0ELb1ELb1ELb1ELb1ELb1EEEEEEEEEvNT_6ParamsE --------------------------
	.section	.text._ZN7cutlass13device_kernelIN5flash11enable_sm90INS1_16FlashAttnFwdSm90INS1_25CollectiveMainloopFwdSm90ILi2EN4cute5tupleIJNS5_1CILi1EEES8_S8_EEENS6_IJNS7_ILi192EEENS7_ILi160EEENS7_ILi64EEEEEELi64ENS_12float_e4m3_tEfNS_4arch4Sm90ELb1ELb0ELb1ELb1ELb0ELb1ELb0ELb1ELb1ELb1ELb0ELb0EEENS1_21CollectiveEpilogueFwdINS6_IJSA_SC_SB_EEES9_NS_10bfloat16_tESG_Li384ELb1ELb1ELb0ELb1EEENS1_36VarlenDynamicPersistentTileSchedulerILi192ELi160ELi384ELi128ELb0ELb1ELb1ELb1ELb1ELb1EEEEEEEEEvNT_6ParamsE,"ax",@progbits
	.align	128
.text._ZN7cutlass13device_kernelIN5flash11enable_sm90INS1_16FlashAttnFwdSm90INS1_25CollectiveMainloopFwdSm90ILi2EN4cute5tupleIJNS5_1CILi1EEES8_S8_EEENS6_IJNS7_ILi192EEENS7_ILi160EEENS7_ILi64EEEEEELi64ENS_12float_e4m3_tEfNS_4arch4Sm90ELb1ELb0ELb1ELb1ELb0ELb1ELb0ELb1ELb1ELb1ELb0ELb0EEENS1_21CollectiveEpilogueFwdINS6_IJSA_SC_SB_EEES9_NS_10bfloat16_tESG_Li384ELb1ELb1ELb0ELb1EEENS1_36VarlenDynamicPersistentTileSchedulerILi192ELi160ELi384ELi128ELb0ELb1ELb1ELb1ELb1ELb1EEEEEEEEEvNT_6ParamsE:
        .type           _ZN7cutlass13device_kernelIN5flash11enable_sm90INS1_16FlashAttnFwdSm90INS1_25CollectiveMainloopFwdSm90ILi2EN4cute5tupleIJNS5_1CILi1EEES8_S8_EEENS6_IJNS7_ILi192EEENS7_ILi160EEENS7_ILi64EEEEEELi64ENS_12float_e4m3_tEfNS_4arch4Sm90ELb1ELb0ELb1ELb1ELb0ELb1ELb0ELb1ELb1ELb1ELb0ELb0EEENS1_21CollectiveEpilogueFwdINS6_IJSA_SC_SB_EEES9_NS_10bfloat16_tESG_Li384ELb1ELb1ELb0ELb1EEENS1_36VarlenDynamicPersistentTileSchedulerILi192ELi160ELi384ELi128ELb0ELb1ELb1ELb1ELb1ELb1EEEEEEEEEvNT_6ParamsE,@function
        .size           _ZN7cutlass13device_kernelIN5flash11enable_sm90INS1_16FlashAttnFwdSm90INS1_25CollectiveMainloopFwdSm90ILi2EN4cute5tupleIJNS5_1CILi1EEES8_S8_EEENS6_IJNS7_ILi192EEENS7_ILi160EEENS7_ILi64EEEEEELi64ENS_12float_e4m3_tEfNS_4arch4Sm90ELb1ELb0ELb1ELb1ELb0ELb1ELb0ELb1ELb1ELb1ELb0ELb0EEENS1_21CollectiveEpilogueFwdINS6_IJSA_SC_SB_EEES9_NS_10bfloat16_tESG_Li384ELb1ELb1ELb0ELb1EEENS1_36VarlenDynamicPersistentTileSchedulerILi192ELi160ELi384ELi128ELb0ELb1ELb1ELb1ELb1ELb1EEEEEEEEEvNT_6ParamsE,(.L_x_17 - _ZN7cutlass13device_kernelIN5flash11enable_sm90INS1_16FlashAttnFwdSm90INS1_25CollectiveMainloopFwdSm90ILi2EN4cute5tupleIJNS5_1CILi1EEES8_S8_EEENS6_IJNS7_ILi192EEENS7_ILi160EEENS7_ILi64EEEEEELi64ENS_12float_e4m3_tEfNS_4arch4Sm90ELb1ELb0ELb1ELb1ELb0ELb1ELb0ELb1ELb1ELb1ELb0ELb0EEENS1_21CollectiveEpilogueFwdINS6_IJSA_SC_SB_EEES9_NS_10bfloat16_tESG_Li384ELb1ELb1ELb0ELb1EEENS1_36VarlenDynamicPersistentTileSchedulerILi192ELi160ELi384ELi128ELb0ELb1ELb1ELb1ELb1ELb1EEEEEEEEEvNT_6ParamsE)
        .other          _ZN7cutlass13device_kernelIN5flash11enable_sm90INS1_16FlashAttnFwdSm90INS1_25CollectiveMainloopFwdSm90ILi2EN4cute5tupleIJNS5_1CILi1EEES8_S8_EEENS6_IJNS7_ILi192EEENS7_ILi160EEENS7_ILi64EEEEEELi64ENS_12float_e4m3_tEfNS_4arch4Sm90ELb1ELb0ELb1ELb1ELb0ELb1ELb0ELb1ELb1ELb1ELb0ELb0EEENS1_21CollectiveEpilogueFwdINS6_IJSA_SC_SB_EEES9_NS_10bfloat16_tESG_Li384ELb1ELb1ELb0ELb1EEENS1_36VarlenDynamicPersistentTileSchedulerILi192ELi160ELi384ELi128ELb0ELb1ELb1ELb1ELb1ELb1EEEEEEEEEvNT_6ParamsE,@"STO_CUDA_ENTRY STV_DEFAULT"
_ZN7cutlass13device_kernelIN5flash11enable_sm90INS1_16FlashAttnFwdSm90INS1_25CollectiveMainloopFwdSm90ILi2EN4cute5tupleIJNS5_1CILi1EEES8_S8_EEENS6_IJNS7_ILi192EEENS7_ILi160EEENS7_ILi64EEEEEELi64ENS_12float_e4m3_tEfNS_4arch4Sm90ELb1ELb0ELb1ELb1ELb0ELb1ELb0ELb1ELb1ELb1ELb0ELb0EEENS1_21CollectiveEpilogueFwdINS6_IJSA_SC_SB_EEES9_NS_10bfloat16_tESG_Li384ELb1ELb1ELb0ELb1EEENS1_36VarlenDynamicPersistentTileSchedulerILi192ELi160ELi384ELi128ELb0ELb1ELb1ELb1ELb1ELb1EEEEEEEEEvNT_6ParamsE:
[----:B------:R-:W-:Y:S01]  /*0000*/  LDC R1, c[0x0][0x37c] ;  /* 0x0000df00ff017b82 */ /* 0x000fe20000000800 */
[----:B------:R-:W-:Y:S05]  /*0010*/  EXIT ;  /* 0x000000000000794d */ /* 0x000fea0003800000 */
.L_x_8:
        /* <DEDUP_REMOVED lines=14> */
.L_x_17:


//--------------------- .nv.shared.reserved.0     --------------------------
	.section	.nv.shared.reserved.0,"aw",@nobits
	.weak		__nv_reservedSMEM_offset_0_alias
	.size		__nv_reservedSMEM_offset_0_alias, 0, 64
	.other		__nv_reservedSMEM_offset_0_alias,@"STO_CUDA_RESERVED_SHARED STV_DEFAULT"
__nv_reservedSMEM_offset_0_alias:
	.zero		0
	.zero		64


//--------------------- .nv.global                --------------------------
	.section	.nv.global,"aw",@nobits
.nv.global:
	.type		_ZN81_INTERNAL_acdd9c0f_45_flash_fwd_hdim64_e4m3_softcap_packgqa_sm90_cu_49158569_33894cute1_E,@object
	.size		_ZN81_INTERNAL_acdd9c0f_45_flash_fwd_hdim64_e4m3_softcap_packgqa_sm90_cu_49158569_33894cute1_E,(_ZN81_INTERNAL_acdd9c0f_45_flash_fwd_hdim64_e4m3_softcap_packgqa_sm90_cu_49158569_33894cuda3std3__45__cpo6cbeginE - _ZN81_INTERNAL_acdd9c0f_45_flash_fwd_hdim64_e4m3_softcap_packgqa_sm90_cu_49158569_33894cute1_E)
_ZN81_INTERNAL_acdd9c0f_45_flash_fwd_hdim64_e4m3_softcap_packgqa_sm90_cu_49158569_33894cute1_E:
	.zero		1
	.type		_ZN81_INTERNAL_acdd9c0f_45_flash_fwd_hdim64_e4m3_softcap_packgqa_sm90_cu_49158569_33894cuda3std3__45__cpo6cbeginE,@object
	.size		_ZN81_INTERNAL_acdd9c0f_45_flash_fwd_hdim64_e4m3_softcap_packgqa_sm90_cu_49158569_33894cuda3std3__45__cpo6cbeginE,(_ZN81_INTERNAL_acdd9c0f_45_flash_fwd_hdim64_e4m3_softcap_packgqa_sm90_cu_49158569_33894cuda3std3__48in_placeE - _ZN81_INTERNAL_acdd9c0f_45_flash_fwd_hdim64_e4m3_softcap_packgqa_sm90_cu_49158569_33894cuda3std3__45__cpo6cbeginE)
_ZN81_INTERNAL_acdd9c0f_45_flash_fwd_hdim64_e4m3_softcap_packgqa_sm90_cu_49158569_33894cuda3std3__45__cpo6cbeginE:
	.zero		1
	.type		_ZN81_INTERNAL_acdd9c0f_45_flash_fwd_hdim64_e4m3_softcap_packgqa_sm90_cu_49158569_33894cuda3std3__48in_placeE,@object
	.size		_ZN81_INTERNAL_acdd9c0f_45_flash_fwd_hdim64_e4m3_softcap_packgqa_sm90_cu_49158569_33894cuda3std3__48in_placeE,(_ZN81_INTERNAL_acdd9c0f_45_flash_fwd_hdim64_e4m3_softcap_packgqa_sm90_cu_49158569_33894cuda3std6ranges3__45__cpo9iter_moveE - _ZN81_INTERNAL_acdd9c0f_45_flash_fwd_hdim64_e4m3_softcap_packgqa_sm90_cu_49158569_33894cuda3std3__48in_placeE)
_ZN81_INTERNAL_acdd9c0f_45_flash_fwd_hdim64_e4m3_softcap_packgqa_sm90_cu_49158569_33894cuda3std3__48in_placeE:
	.zero		1
	.type		_ZN81_INTERNAL_acdd9c0f_45_flash_fwd_hdim64_e4m3_softcap_packgqa_sm90_cu_49158569_33894cuda3std6ranges3__45__cpo9iter_moveE,@object
	.size		_ZN81_INTERNAL_acdd9c0f_45_flash_fwd_hdim64_e4m3_softcap_packgqa_sm90_cu_49158569_33894cuda3std6ranges3__45__cpo9iter_moveE,(_ZN81_INTERNAL_acdd9c0f_45_flash_fwd_hdim64_e4m3_softcap_packgqa_sm90_cu_49158569_33894cuda3std3__45__cpo5beginE - _ZN81_INTERNAL_acdd9c0f_45_flash_fwd_hdim64_e4m3_softcap_packgqa_sm90_cu_49158569_33894cuda3std6ranges3__45__cpo9iter_moveE)
_ZN81_INTERNAL_acdd9c0f_45_flash_fwd_hdim64_e4m3_softcap_packgqa_sm90_cu_49158569_33894cuda3std6ranges3__45__cpo9iter_moveE:
	.zero		1
	.type		_ZN81_INTERNAL_acdd9c0f_45_flash_fwd_hdim64_e4m3_softcap_packgqa_sm90_cu_49158569_33894cuda3std3__45__cpo5beginE,@object
	.size		_ZN81_INTERNAL_acdd9c0f_45_flash_fwd_hdim64_e4m3_softcap_packgqa_sm90_cu_49158569_33894cuda3std3__45__cpo5beginE,(_ZN81_INTERNAL_acdd9c0f_45_flash_fwd_hdim64_e4m3_softcap_packgqa_sm90_cu_49158569_33894cuda3std3__483_GLOBAL__N__acdd9c0f_45_flash_fwd_hdim64_e4m3_softcap_packgqa_sm90_cu_49158569_33896ignoreE - _ZN81_INTERNAL_acdd9c0f_45_flash_fwd_hdim64_e4m3_softcap_packgqa_sm90_cu_49158569_33894cuda3std3__45__cpo5beginE)
_ZN81_INTERNAL_acdd9c0f_45_flash_fwd_hdim64_e4m3_softcap_packgqa_sm90_cu_49158569_33894cuda3std3__45__cpo5beginE:
	.zero		1
	.type		_ZN81_INTERNAL_acdd9c0f_45_flash_fwd_hdim64_e4m3_softcap_packgqa_sm90_cu_49158569_33894cuda3std3__483_GLOBAL__N__acdd9c0f_45_flash_fwd_hdim64_e4m3_softcap_packgqa_sm90_cu_49158569_33896ignoreE,@object
	.size		_ZN81_INTERNAL_acdd9c0f_45_flash_fwd_hdim64_e4m3_softcap_packgqa_sm90_cu_49158569_33894cuda3std3__483_GLOBAL__N__acdd9c0f_45_flash_fwd_hdim64_e4m3_softcap_packgqa_sm90_cu_49158569_33896ignoreE,(_ZN81_INTERNAL_acdd9c0f_45_flash_fwd_hdim64_e4m3_softcap_packgqa_sm90_cu_49158569_33894cute7productE - _ZN81_INTERNAL_acdd9c0f_45_flash_fwd_hdim64_e4m3_softcap_packgqa_sm90_cu_49158569_33894cuda3std3__483_GLOBAL__N__acdd9c0f_45_flash_fwd_hdim64_e4m3_softcap_packgqa_sm90_cu_49158569_33896ignoreE)
_ZN81_INTERNAL_acdd9c0f_45_flash_fwd_hdim64_e4m3_softcap_packgqa_sm90_cu_49158569_33894cuda3std3__483_GLOBAL__N__acdd9c0f_45_flash_fwd_hdim64_e4m3_softcap_packgqa_sm90_cu_49158569_33896ignoreE:
	.zero		1
	.type		_ZN81_INTERNAL_acdd9c0f_45_flash_fwd_hdim64_e4m3_softcap_packgqa_sm90_cu_49158569_33894cute7productE,@object
	.size		_ZN81_INTERNAL_acdd9c0f_45_flash_fwd_hdim64_e4m3_softcap_packgqa_sm90_cu_49158569_33894cute7productE,(_ZN81_INTERNAL_acdd9c0f_45_flash_fwd_hdim64_e4m3_softcap_packgqa_sm90_cu_49158569_33894cuda3std3__45__cpo3endE - _ZN81_INTERNAL_acdd9c0f_45_flash_fwd_hdim64_e4m3_softcap_packgqa_sm90_cu_49158569_33894cute7productE)
_ZN81_INTERNAL_acdd9c0f_45_flash_fwd_hdim64_e4m3_softcap_packgqa_sm90_cu_49158569_33894cute7productE:
	.zero		1
	.type		_ZN81_INTERNAL_acdd9c0f_45_flash_fwd_hdim64_e4m3_softcap_packgqa_sm90_cu_49158569_33894cuda3std3__45__cpo3endE,@object
	.size		_ZN81_INTERNAL_acdd9c0f_45_flash_fwd_hdim64_e4m3_softcap_packgqa_sm90_cu_49158569_33894cuda3std3__45__cpo3endE,(_ZN81_INTERNAL_acdd9c0f_45_flash_fwd_hdim64_e4m3_softcap_packgqa_sm90_cu_49158569_33894cuda3std3__419piecewise_constructE - _ZN81_INTERNAL_acdd9c0f_45_flash_fwd_hdim64_e4m3_softcap_packgqa_sm90_cu_49158569_33894cuda3std3__45__cpo3endE)
_ZN81_INTERNAL_acdd9c0f_45_flash_fwd_hdim64_e4m3_softcap_packgqa_sm90_cu_49158569_33894cuda3std3__45__cpo3endE:
	.zero		1
	.type		_ZN81_INTERNAL_acdd9c0f_45_flash_fwd_hdim64_e4m3_softcap_packgqa_sm90_cu_49158569_33894cuda3std3__419piecewise_constructE,@object
	.size		_ZN81_INTERNAL_acdd9c0f_45_flash_fwd_hdim64_e4m3_softcap_packgqa_sm90_cu_49158569_33894cuda3std3__419piecewise_constructE,(_ZN81_INTERNAL_acdd9c0f_45_flash_fwd_hdim64_e4m3_softcap_packgqa_sm90_cu_49158569_33894cuda3std3__45__cpo4cendE - _ZN81_INTERNAL_acdd9c0f_45_flash_fwd_hdim64_e4m3_softcap_packgqa_sm90_cu_49158569_33894cuda3std3__419piecewise_constructE)
_ZN81_INTERNAL_acdd9c0f_45_flash_fwd_hdim64_e4m3_softcap_packgqa_sm90_cu_49158569_33894cuda3std3__419piecewise_constructE:
	.zero		1
	.type		_ZN81_INTERNAL_acdd9c0f_45_flash_fwd_hdim64_e4m3_softcap_packgqa_sm90_cu_49158569_33894cuda3std3__45__cpo4cendE,@object
	.size		_ZN81_INTERNAL_acdd9c0f_45_flash_fwd_hdim64_e4m3_softcap_packgqa_sm90_cu_49158569_33894cuda3std3__45__cpo4cendE,(_ZN81_INTERNAL_acdd9c0f_45_flash_fwd_hdim64_e4m3_softcap_packgqa_sm90_cu_49158569_33894cuda3std6ranges3__45__cpo4swapE - _ZN81_INTERNAL_acdd9c0f_45_flash_fwd_hdim64_e4m3_softcap_packgqa_sm90_cu_49158569_33894cuda3std3__45__cpo4cendE)
_ZN81_INTERNAL_acdd9c0f_45_flash_fwd_hdim64_e4m3_softcap_packgqa_sm90_cu_49158569_33894cuda3std3__45__cpo4cendE:
	.zero		1
	.type		_ZN81_INTERNAL_acdd9c0f_45_flash_fwd_hdim64_e4m3_softcap_packgqa_sm90_cu_49158569_33894cuda3std6ranges3__45__cpo4swapE,@object
	.size		_ZN81_INTERNAL_acdd9c0f_45_flash_fwd_hdim64_e4m3_softcap_packgqa_sm90_cu_49158569_33894cuda3std6ranges3__45__cpo4swapE,(.L_7 - _ZN81_INTERNAL_acdd9c0f_45_flash_fwd_hdim64_e4m3_softcap_packgqa_sm90_cu_49158569_33894cuda3std6ranges3__45__cpo4swapE)
_ZN81_INTERNAL_acdd9c0f_45_flash_fwd_hdim64_e4m3_softcap_packgqa_sm90_cu_49158569_33894cuda3std6ranges3__45__cpo4swapE:
	.zero		1
.L_7:


//--------------------- .nv.constant0._ZN7cutlass13device_kernelIN5flash11enable_sm90INS1_16FlashAttnFwdSm90INS1_25CollectiveMainloopFwdSm90ILi2EN4cute5tupleIJNS5_1CILi1EEES8_S8_EEENS6_IJNS7_ILi192EEENS7_ILi160EEENS7_ILi64EEEEEELi64ENS_12float_e4m3_tEfNS_4arch4Sm90ELb0ELb0ELb1ELb0ELb0ELb0ELb0ELb1ELb1ELb1ELb0ELb0EEENS1_21CollectiveEpilogueFwdINS6_IJSA_SC_SB_EEES9_NS_10bfloat16_tESG_Li384ELb0ELb1ELb0ELb1EEENS1_29StaticPersistentTileSchedulerILb0EEEEEEEEEvNT_6ParamsE --------------------------
	.section	.nv.constant0._ZN7cutlass13device_kernelIN5flash11enable_sm90INS1_16FlashAttnFwdSm90INS1_25CollectiveMainloopFwdSm90ILi2EN4cute5tupleIJNS5_1CILi1EEES8_S8_EEENS6_IJNS7_ILi192EEENS7_ILi160EEENS7_ILi64EEEEEELi64ENS_12float_e4m3_tEfNS_4arch4Sm90ELb0ELb0ELb1ELb0ELb0ELb0ELb0ELb1ELb1ELb1ELb0ELb0EEENS1_21CollectiveEpilogueFwdINS6_IJSA_SC_SB_EEES9_NS_10bfloat16_tESG_Li384ELb0ELb1ELb0ELb1EEENS1_29StaticPersistentTileSchedulerILb0EEEEEEEEEvNT_6ParamsE,"a",@progbits
	.sectionflags	@""
	.align	4
.nv.constant0._ZN7cutlass13device_kernelIN5flash11enable_sm90INS1_16FlashAttnFwdSm90INS1_25CollectiveMainloopFwdSm90ILi2EN4cute5tupleIJNS5_1CILi1EEES8_S8_EEENS6_IJNS7_ILi192EEENS7_ILi160EEENS7_ILi64EEEEEELi64ENS_12float_e4m3_tEfNS_4arch4Sm90ELb0ELb0ELb1ELb0ELb0ELb0ELb0ELb1ELb1ELb1ELb0ELb0EEENS1_21CollectiveEpilogueFwdINS6_IJSA_SC_SB_EEES9_NS_10bfloat16_tESG_Li384ELb0ELb1ELb0ELb1EEENS1_29StaticPersistentTileSchedulerILb0EEEEEEEEEvNT_6ParamsE:
	.zero		3456


//--------------------- .nv.constant0._ZN7cutlass13device_kernelIN5flash11enable_sm90INS1_16FlashAttnFwdSm90INS1_25CollectiveMainloopFwdSm90ILi2EN4cute5tupleIJNS5_1CILi1EEES8_S8_EEENS6_IJNS7_ILi192EEENS7_ILi160EEENS7_ILi64EEEEEELi64ENS_12float_e4m3_tEfNS_4arch4Sm90ELb0ELb0ELb1ELb1ELb0ELb0ELb0ELb1ELb1ELb1ELb0ELb0EEENS1_21CollectiveEpilogueFwdINS6_IJSA_SC_SB_EEES9_NS_10bfloat16_tESG_Li384ELb1ELb1ELb0ELb1EEENS1_36VarlenDynamicPersistentTileSchedulerILi192ELi160ELi384ELi128ELb0ELb1ELb1ELb0ELb1ELb1EEEEEEEEEvNT_6ParamsE --------------------------
	.section	.nv.constant0._ZN7cutlass13device_kernelIN5flash11enable_sm90INS1_16FlashAttnFwdSm90INS1_25CollectiveMainloopFwdSm90ILi2EN4cute5tupleIJNS5_1CILi1EEES8_S8_EEENS6_IJNS7_ILi192EEENS7_ILi160EEENS7_ILi64EEEEEELi64ENS_12float_e4m3_tEfNS_4arch4Sm90ELb0ELb0ELb1ELb1ELb0ELb0ELb0ELb1ELb1ELb1ELb0ELb0EEENS1_21CollectiveEpilogueFwdINS6_IJSA_SC_SB_EEES9_NS_10bfloat16_tESG_Li384ELb1ELb1ELb0ELb1EEENS1_36VarlenDynamicPersistentTileSchedulerILi192ELi160ELi384ELi128ELb0ELb1ELb1ELb0ELb1ELb1EEEEEEEEEvNT_6ParamsE,"a",@progbits
	.sectionflags	@""
	.align	4
.nv.constant0._ZN7cutlass13device_kernelIN5flash11enable_sm90INS1_16FlashAttnFwdSm90INS1_25CollectiveMainloopFwdSm90ILi2EN4cute5tupleIJNS5_1CILi1EEES8_S8_EEENS6_IJNS7_ILi192EEENS7_ILi160EEENS7_ILi64EEEEEELi64ENS_12float_e4m3_tEfNS_4arch4Sm90ELb0ELb0ELb1ELb1ELb0ELb0ELb0ELb1ELb1ELb1ELb0ELb0EEENS1_21CollectiveEpilogueFwdINS6_IJSA_SC_SB_EEES9_NS_10bfloat16_tESG_Li384ELb1ELb1ELb0ELb1EEENS1_36VarlenDynamicPersistentTileSchedulerILi192ELi160ELi384ELi128ELb0ELb1ELb1ELb0ELb1ELb1EEEEEEEEEvNT_6ParamsE:
	.zero		3584


//--------------------- .nv.constant0._ZN7cutlass13device_kernelIN5flash11enable_sm90INS1_16FlashAttnFwdSm90INS1_25CollectiveMainloopFwdSm90ILi2EN4cute5tupleIJNS5_1CILi1EEES8_S8_EEENS6_IJNS7_ILi192EEENS7_ILi160EEENS7_ILi64EEEEEELi64ENS_12float_e4m3_tEfNS_4arch4Sm90ELb0ELb0ELb1ELb1ELb0ELb1ELb0ELb1ELb1ELb1ELb0ELb0EEENS1_21CollectiveEpilogueFwdINS6_IJSA_SC_SB_EEES9_NS_10bfloat16_tESG_Li384ELb1ELb1ELb0ELb1EEENS1_36VarlenDynamicPersistentTileSchedulerILi192ELi160ELi384ELi128ELb0ELb1ELb1ELb0ELb1ELb1EEEEEEEEEvNT_6ParamsE --------------------------
	.section	.nv.constant0._ZN7cutlass13device_kernelIN5flash11enable_sm90INS1_16FlashAttnFwdSm90INS1_25CollectiveMainloopFwdSm90ILi2EN4cute5tupleIJNS5_1CILi1EEES8_S8_EEENS6_IJNS7_ILi192EEENS7_ILi160EEENS7_ILi64EEEEEELi64ENS_12float_e4m3_tEfNS_4arch4Sm90ELb0ELb0ELb1ELb1ELb0ELb1ELb0ELb1ELb1ELb1ELb0ELb0EEENS1_21CollectiveEpilogueFwdINS6_IJSA_SC_SB_EEES9_NS_10bfloat16_tESG_Li384ELb1ELb1ELb0ELb1EEENS1_36VarlenDynamicPersistentTileSchedulerILi192ELi160ELi384ELi128ELb0ELb1ELb1ELb0ELb1ELb1EEEEEEEEEvNT_6ParamsE,"a",@progbits
	.sectionflags	@""
	.align	4
.nv.constant0._ZN7cutlass13device_kernelIN5flash11enable_sm90INS1_16FlashAttnFwdSm90INS1_25CollectiveMainloopFwdSm90ILi2EN4cute5tupleIJNS5_1CILi1EEES8_S8_EEENS6_IJNS7_ILi192EEENS7_ILi160EEENS7_ILi64EEEEEELi64ENS_12float_e4m3_tEfNS_4arch4Sm90ELb0ELb0ELb1ELb1ELb0ELb1ELb0ELb1ELb1ELb1ELb0ELb0EEENS1_21CollectiveEpilogueFwdINS6_IJSA_SC_SB_EEES9_NS_10bfloat16_tESG_Li384ELb1ELb1ELb0ELb1EEENS1_36VarlenDynamicPersistentTileSchedulerILi192ELi160ELi384ELi128ELb0ELb1ELb1ELb0ELb1ELb1EEEEEEEEEvNT_6ParamsE:
	.zero		3584


//--------------------- .nv.constant0._ZN7cutlass13device_kernelIN5flash11enable_sm90INS1_16FlashAttnFwdSm90INS1_25CollectiveMainloopFwdSm90ILi2EN4cute5tupleIJNS5_1CILi1EEES8_S8_EEENS6_IJNS7_ILi192EEENS7_ILi160EEENS7_ILi64EEEEEELi64ENS_12float_e4m3_tEfNS_4arch4Sm90ELb0ELb1ELb1ELb0ELb0ELb0ELb0ELb1ELb1ELb1ELb0ELb0EEENS1_21CollectiveEpilogueFwdINS6_IJSA_SC_SB_EEES9_NS_10bfloat16_tESG_Li384ELb0ELb1ELb0ELb1EEENS1_30DynamicPersistentTileSchedulerILi384ELi128ELb0ELb1ELb1EEEEEEEEEvNT_6ParamsE --------------------------
	.section	.nv.constant0._ZN7cutlass13device_kernelIN5flash11enable_sm90INS1_16FlashAttnFwdSm90INS1_25CollectiveMainloopFwdSm90ILi2EN4cute5tupleIJNS5_1CILi1EEES8_S8_EEENS6_IJNS7_ILi192EEENS7_ILi160EEENS7_ILi64EEEEEELi64ENS_12float_e4m3_tEfNS_4arch4Sm90ELb0ELb1ELb1ELb0ELb0ELb0ELb0ELb1ELb1ELb1ELb0ELb0EEENS1_21CollectiveEpilogueFwdINS6_IJSA_SC_SB_EEES9_NS_10bfloat16_tESG_Li384ELb0ELb1ELb0ELb1EEENS1_30DynamicPersistentTileSchedulerILi384ELi128ELb0ELb1ELb1EEEEEEEEEvNT_6ParamsE,"a",@progbits
	.sectionflags	@""
	.align	4
.nv.constant0._ZN7cutlass13device_kernelIN5flash11enable_sm90INS1_16FlashAttnFwdSm90INS1_25CollectiveMainloopFwdSm90ILi2EN4cute5tupleIJNS5_1CILi1EEES8_S8_EEENS6_IJNS7_ILi192EEENS7_ILi160EEENS7_ILi64EEEEEELi64ENS_12float_e4m3_tEfNS_4arch4Sm90ELb0ELb1ELb1ELb0ELb0ELb0ELb0ELb1ELb1ELb1ELb0ELb0EEENS1_21CollectiveEpilogueFwdINS6_IJSA_SC_SB_EEES9_NS_10bfloat16_tESG_Li384ELb0ELb1ELb0ELb1EEENS1_30DynamicPersistentTileSchedulerILi384ELi128ELb0ELb1ELb1EEEEEEEEEvNT_6ParamsE:
	.zero		3584


//--------------------- .nv.constant0._ZN7cutlass13device_kernelIN5flash11enable_sm90INS1_16FlashAttnFwdSm90INS1_25CollectiveMainloopFwdSm90ILi2EN4cute5tupleIJNS5_1CILi1EEES8_S8_EEENS6_IJNS7_ILi192EEENS7_ILi160EEENS7_ILi64EEEEEELi64ENS_12float_e4m3_tEfNS_4arch4Sm90ELb0ELb1ELb1ELb1ELb0ELb0ELb0ELb1ELb1ELb1ELb0ELb0EEENS1_21CollectiveEpilogueFwdINS6_IJSA_SC_SB_EEES9_NS_10bfloat16_tESG_Li384ELb1ELb1ELb0ELb1EEENS1_36VarlenDynamicPersistentTileSchedulerILi192ELi160ELi384ELi128ELb0ELb1ELb1ELb1ELb0ELb1EEEEEEEEEvNT_6ParamsE --------------------------
	.section	.nv.constant0._ZN7cutlass13device_kernelIN5flash11enable_sm90INS1_16FlashAttnFwdSm90INS1_25CollectiveMainloopFwdSm90ILi2EN4cute5tupleIJNS5_1CILi1EEES8_S8_EEENS6_IJNS7_ILi192EEENS7_ILi160EEENS7_ILi64EEEEEELi64ENS_12float_e4m3_tEfNS_4arch4Sm90ELb0ELb1ELb1ELb1ELb0ELb0ELb0ELb1ELb1ELb1ELb0ELb0EEENS1_21CollectiveEpilogueFwdINS6_IJSA_SC_SB_EEES9_NS_10bfloat16_tESG_Li384ELb1ELb1ELb0ELb1EEENS1_36VarlenDynamicPersistentTileSchedulerILi192ELi160ELi384ELi128ELb0ELb1ELb1ELb1ELb0ELb1EEEEEEEEEvNT_6ParamsE,"a",@progbits
	.sectionflags	@""
	.align	4
.nv.constant0._ZN7cutlass13device_kernelIN5flash11enable_sm90INS1_16FlashAttnFwdSm90INS1_25CollectiveMainloopFwdSm90ILi2EN4cute5tupleIJNS5_1CILi1EEES8_S8_EEENS6_IJNS7_ILi192EEENS7_ILi160EEENS7_ILi64EEEEEELi64ENS_12float_e4m3_tEfNS_4arch4Sm90ELb0ELb1ELb1ELb1ELb0ELb0ELb0ELb1ELb1ELb1ELb0ELb0EEENS1_21CollectiveEpilogueFwdINS6_IJSA_SC_SB_EEES9_NS_10bfloat16_tESG_Li384ELb1ELb1ELb0ELb1EEENS1_36VarlenDynamicPersistentTileSchedulerILi192ELi160ELi384ELi128ELb0ELb1ELb1ELb1ELb0ELb1EEEEEEEEEvNT_6ParamsE:
	.zero		3584


//--------------------- .nv.constant0._ZN7cutlass13device_kernelIN5flash11enable_sm90INS1_16FlashAttnFwdSm90INS1_25CollectiveMainloopFwdSm90ILi2EN4cute5tupleIJNS5_1CILi1EEES8_S8_EEENS6_IJNS7_ILi192EEENS7_ILi160EEENS7_ILi64EEEEEELi64ENS_12float_e4m3_tEfNS_4arch4Sm90ELb0ELb1ELb1ELb1ELb0ELb1ELb0ELb1ELb1ELb1ELb0ELb0EEENS1_21CollectiveEpilogueFwdINS6_IJSA_SC_SB_EEES9_NS_10bfloat16_tESG_Li384ELb1ELb1ELb0ELb1EEENS1_36VarlenDynamicPersistentTileSchedulerILi192ELi160ELi384ELi128ELb0ELb1ELb1ELb1ELb0ELb1EEEEEEEEEvNT_6ParamsE --------------------------
	.section	.nv.constant0._ZN7cutlass13device_kernelIN5flash11enable_sm90INS1_16FlashAttnFwdSm90INS1_25CollectiveMainloopFwdSm90ILi2EN4cute5tupleIJNS5_1CILi1EEES8_S8_EEENS6_IJNS7_ILi192EEENS7_ILi160EEENS7_ILi64EEEEEELi64ENS_12float_e4m3_tEfNS_4arch4Sm90ELb0ELb1ELb1ELb1ELb0ELb1ELb0ELb1ELb1ELb1ELb0ELb0EEENS1_21CollectiveEpilogueFwdINS6_IJSA_SC_SB_EEES9_NS_10bfloat16_tESG_Li384ELb1ELb1ELb0ELb1EEENS1_36VarlenDynamicPersistentTileSchedulerILi192ELi160ELi384ELi128ELb0ELb1ELb1ELb1ELb0ELb1EEEEEEEEEvNT_6ParamsE,"a",@progbits
	.sectionflags	@""
	.align	4
.nv.constant0._ZN7cutlass13device_kernelIN5flash11enable_sm90INS1_16FlashAttnFwdSm90INS1_25CollectiveMainloopFwdSm90ILi2EN4cute5tupleIJNS5_1CILi1EEES8_S8_EEENS6_IJNS7_ILi192EEENS7_ILi160EEENS7_ILi64EEEEEELi64ENS_12float_e4m3_tEfNS_4arch4Sm90ELb0ELb1ELb1ELb1ELb0ELb1ELb0ELb1ELb1ELb1ELb0ELb0EEENS1_21CollectiveEpilogueFwdINS6_IJSA_SC_SB_EEES9_NS_10bfloat16_tESG_Li384ELb1ELb1ELb0ELb1EEENS1_36VarlenDynamicPersistentTileSchedulerILi192ELi160ELi384ELi128ELb0ELb1ELb1ELb1ELb0ELb1EEEEEEEEEvNT_6ParamsE:
	.zero		3584


//--------------------- .nv.constant0._ZN7cutlass13device_kernelIN5flash11enable_sm90INS1_16FlashAttnFwdSm90INS1_25CollectiveMainloopFwdSm90ILi2EN4cute5tupleIJNS5_1CILi1EEES8_S8_EEENS6_IJNS7_ILi192EEENS7_ILi160EEENS7_ILi64EEEEEELi64ENS_12float_e4m3_tEfNS_4arch4Sm90ELb1ELb0ELb1ELb0ELb0ELb0ELb0ELb1ELb1ELb1ELb0ELb0EEENS1_21CollectiveEpilogueFwdINS6_IJSA_SC_SB_EEES9_NS_10bfloat16_tESG_Li384ELb0ELb1ELb0ELb1EEENS1_30DynamicPersistentTileSchedulerILi384ELi128ELb0ELb1ELb1EEEEEEEEEvNT_6ParamsE --------------------------
	.section	.nv.constant0._ZN7cutlass13device_kernelIN5flash11enable_sm90INS1_16FlashAttnFwdSm90INS1_25CollectiveMainloopFwdSm90ILi2EN4cute5tupleIJNS5_1CILi1EEES8_S8_EEENS6_IJNS7_ILi192EEENS7_ILi160EEENS7_ILi64EEEEEELi64ENS_12float_e4m3_tEfNS_4arch4Sm90ELb1ELb0ELb1ELb0ELb0ELb0ELb0ELb1ELb1ELb1ELb0ELb0EEENS1_21CollectiveEpilogueFwdINS6_IJSA_SC_SB_EEES9_NS_10bfloat16_tESG_Li384ELb0ELb1ELb0ELb1EEENS1_30DynamicPersistentTileSchedulerILi384ELi128ELb0ELb1ELb1EEEEEEEEEvNT_6ParamsE,"a",@progbits
	.sectionflags	@""
	.align	4
.nv.constant0._ZN7cutlass13device_kernelIN5flash11enable_sm90INS1_16FlashAttnFwdSm90INS1_25CollectiveMainloopFwdSm90ILi2EN4cute5tupleIJNS5_1CILi1EEES8_S8_EEENS6_IJNS7_ILi192EEENS7_ILi160EEENS7_ILi64EEEEEELi64ENS_12float_e4m3_tEfNS_4arch4Sm90ELb1ELb0ELb1ELb0ELb0ELb0ELb0ELb1ELb1ELb1ELb0ELb0EEENS1_21CollectiveEpilogueFwdINS6_IJSA_SC_SB_EEES9_NS_10bfloat16_tESG_Li384ELb0ELb1ELb0ELb1EEENS1_30DynamicPersistentTileSchedulerILi384ELi128ELb0ELb1ELb1EEEEEEEEEvNT_6ParamsE:
	.zero		3584


//--------------------- .nv.constant0._ZN7cutlass13device_kernelIN5flash11enable_sm90INS1_16FlashAttnFwdSm90INS1_25CollectiveMainloopFwdSm90ILi2EN4cute5tupleIJNS5_1CILi1EEES8_S8_EEENS6_IJNS7_ILi192EEENS7_ILi160EEENS7_ILi64EEEEEELi64ENS_12float_e4m3_tEfNS_4arch4Sm90ELb1ELb0ELb1ELb1ELb0ELb0ELb0ELb1ELb1ELb1ELb0ELb0EEENS1_21CollectiveEpilogueFwdINS6_IJSA_SC_SB_EEES9_NS_10bfloat16_tESG_Li384ELb1ELb1ELb0ELb1EEENS1_36VarlenDynamicPersistentTileSchedulerILi192ELi160ELi384ELi128ELb0ELb1ELb1ELb1ELb1ELb1EEEEEEEEEvNT_6ParamsE --------------------------
	.section	.nv.constant0._ZN7cutlass13device_kernelIN5flash11enable_sm90INS1_16FlashAttnFwdSm90INS1_25CollectiveMainloopFwdSm90ILi2EN4cute5tupleIJNS5_1CILi1EEES8_S8_EEENS6_IJNS7_ILi192EEENS7_ILi160EEENS7_ILi64EEEEEELi64ENS_12float_e4m3_tEfNS_4arch4Sm90ELb1ELb0ELb1ELb1ELb0ELb0ELb0ELb1ELb1ELb1ELb0ELb0EEENS1_21CollectiveEpilogueFwdINS6_IJSA_SC_SB_EEES9_NS_10bfloat16_tESG_Li384ELb1ELb1ELb0ELb1EEENS1_36VarlenDynamicPersistentTileSchedulerILi192ELi160ELi384ELi128ELb0ELb1ELb1ELb1ELb1ELb1EEEEEEEEEvNT_6ParamsE,"a",@progbits
	.sectionflags	@""
	.align	4
.nv.constant0._ZN7cutlass13device_kernelIN5flash11enable_sm90INS1_16FlashAttnFwdSm90INS1_25CollectiveMainloopFwdSm90ILi2EN4cute5tupleIJNS5_1CILi1EEES8_S8_EEENS6_IJNS7_ILi192EEENS7_ILi160EEENS7_ILi64EEEEEELi64ENS_12float_e4m3_tEfNS_4arch4Sm90ELb1ELb0ELb1ELb1ELb0ELb0ELb0ELb1ELb1ELb1ELb0ELb0EEENS1_21CollectiveEpilogueFwdINS6_IJSA_SC_SB_EEES9_NS_10bfloat16_tESG_Li384ELb1ELb1ELb0ELb1EEENS1_36VarlenDynamicPersistentTileSchedulerILi192ELi160ELi384ELi128ELb0ELb1ELb1ELb1ELb1ELb1EEEEEEEEEvNT_6ParamsE:
	.zero		3584


//--------------------- .nv.constant0._ZN7cutlass13device_kernelIN5flash11enable_sm90INS1_16FlashAttnFwdSm90INS1_25CollectiveMainloopFwdSm90ILi2EN4cute5tupleIJNS5_1CILi1EEES8_S8_EEENS6_IJNS7_ILi192EEENS7_ILi160EEENS7_ILi64EEEEEELi64ENS_12float_e4m3_tEfNS_4arch4Sm90ELb1ELb0ELb1ELb1ELb0ELb1ELb0ELb1ELb1ELb1ELb0ELb0EEENS1_21CollectiveEpilogueFwdINS6_IJSA_SC_SB_EEES9_NS_10bfloat16_tESG_Li384ELb1ELb1ELb0ELb1EEENS1_36VarlenDynamicPersistentTileSchedulerILi192ELi160ELi384ELi128ELb0ELb1ELb1ELb1ELb1ELb1EEEEEEEEEvNT_6ParamsE --------------------------
	.section	.nv.constant0._ZN7cutlass13device_kernelIN5flash11enable_sm90INS1_16FlashAttnFwdSm90INS1_25CollectiveMainloopFwdSm90ILi2EN4cute5tupleIJNS5_1CILi1EEES8_S8_EEENS6_IJNS7_ILi192EEENS7_ILi160EEENS7_ILi64EEEEEELi64ENS_12float_e4m3_tEfNS_4arch4Sm90ELb1ELb0ELb1ELb1ELb0ELb1ELb0ELb1ELb1ELb1ELb0ELb0EEENS1_21CollectiveEpilogueFwdINS6_IJSA_SC_SB_EEES9_NS_10bfloat16_tESG_Li384ELb1ELb1ELb0ELb1EEENS1_36VarlenDynamicPersistentTileSchedulerILi192ELi160ELi384ELi128ELb0ELb1ELb1ELb1ELb1ELb1EEEEEEEEEvNT_6ParamsE,"a",@progbits
	.sectionflags	@""
	.align	4
.nv.constant0._ZN7cutlass13device_kernelIN5flash11enable_sm90INS1_16FlashAttnFwdSm90INS1_25CollectiveMainloopFwdSm90ILi2EN4cute5tupleIJNS5_1CILi1EEES8_S8_EEENS6_IJNS7_ILi192EEENS7_ILi160EEENS7_ILi64EEEEEELi64ENS_12float_e4m3_tEfNS_4arch4Sm90ELb1ELb0ELb1ELb1ELb0ELb1ELb0ELb1ELb1ELb1ELb0ELb0EEENS1_21CollectiveEpilogueFwdINS6_IJSA_SC_SB_EEES9_NS_10bfloat16_tESG_Li384ELb1ELb1ELb0ELb1EEENS1_36VarlenDynamicPersistentTileSchedulerILi192ELi160ELi384ELi128ELb0ELb1ELb1ELb1ELb1ELb1EEEEEEEEEvNT_6ParamsE:
	.zero		3584


//--------------------- SYMBOLS --------------------------

	.type		.nv.reservedSmem.offset0,@object
	.size		.nv.reservedSmem.offset0,0x4
